//
// Generated by NVIDIA NVVM Compiler
//
// Compiler Build ID: CL-36424714
// Cuda compilation tools, release 13.0, V13.0.88
// Based on NVVM 20.0.0
//

.version 9.0
.target sm_100
.address_size 64

	// .globl	_Z19inject_mutations_2DPdidd

.visible .entry _Z19inject_mutations_2DPdidd(
	.param .u64 .ptr .align 1 _Z19inject_mutations_2DPdidd_param_0,
	.param .u32 _Z19inject_mutations_2DPdidd_param_1,
	.param .f64 _Z19inject_mutations_2DPdidd_param_2,
	.param .f64 _Z19inject_mutations_2DPdidd_param_3
)
{
	.reg .b32 	%r<2>;
	.reg .b64 	%rd<5>;
	.reg .b64 	%fd<7>;

	ld.param.u64 	%rd1, [_Z19inject_mutations_2DPdidd_param_0];
	ld.param.u32 	%r1, [_Z19inject_mutations_2DPdidd_param_1];
	ld.param.f64 	%fd1, [_Z19inject_mutations_2DPdidd_param_2];
	ld.param.f64 	%fd2, [_Z19inject_mutations_2DPdidd_param_3];
	cvta.to.global.u64 	%rd2, %rd1;
	ld.global.f64 	%fd3, [%rd2+8];
	add.f64 	%fd4, %fd1, %fd3;
	st.global.f64 	[%rd2+8], %fd4;
	mul.wide.s32 	%rd3, %r1, 8;
	add.s64 	%rd4, %rd2, %rd3;
	ld.global.f64 	%fd5, [%rd4];
	add.f64 	%fd6, %fd2, %fd5;
	st.global.f64 	[%rd4], %fd6;
	ret;

}
	// .globl	_Z19inject_mutations_3DPdiddd
.visible .entry _Z19inject_mutations_3DPdiddd(
	.param .u64 .ptr .align 1 _Z19inject_mutations_3DPdiddd_param_0,
	.param .u32 _Z19inject_mutations_3DPdiddd_param_1,
	.param .f64 _Z19inject_mutations_3DPdiddd_param_2,
	.param .f64 _Z19inject_mutations_3DPdiddd_param_3,
	.param .f64 _Z19inject_mutations_3DPdiddd_param_4
)
{
	.reg .b32 	%r<3>;
	.reg .b64 	%rd<7>;
	.reg .b64 	%fd<10>;

	ld.param.u64 	%rd1, [_Z19inject_mutations_3DPdiddd_param_0];
	ld.param.u32 	%r1, [_Z19inject_mutations_3DPdiddd_param_1];
	ld.param.f64 	%fd1, [_Z19inject_mutations_3DPdiddd_param_2];
	ld.param.f64 	%fd2, [_Z19inject_mutations_3DPdiddd_param_3];
	ld.param.f64 	%fd3, [_Z19inject_mutations_3DPdiddd_param_4];
	cvta.to.global.u64 	%rd2, %rd1;
	ld.global.f64 	%fd4, [%rd2+8];
	add.f64 	%fd5, %fd1, %fd4;
	st.global.f64 	[%rd2+8], %fd5;
	mul.wide.s32 	%rd3, %r1, 8;
	add.s64 	%rd4, %rd2, %rd3;
	ld.global.f64 	%fd6, [%rd4];
	add.f64 	%fd7, %fd2, %fd6;
	st.global.f64 	[%rd4], %fd7;
	mul.lo.s32 	%r2, %r1, %r1;
	mul.wide.u32 	%rd5, %r2, 8;
	add.s64 	%rd6, %rd2, %rd5;
	ld.global.f64 	%fd8, [%rd6];
	add.f64 	%fd9, %fd3, %fd8;
	st.global.f64 	[%rd6], %fd9;
	ret;

}
	// .globl	_Z19inject_mutations_4DPdidddd
.visible .entry _Z19inject_mutations_4DPdidddd(
	.param .u64 .ptr .align 1 _Z19inject_mutations_4DPdidddd_param_0,
	.param .u32 _Z19inject_mutations_4DPdidddd_param_1,
	.param .f64 _Z19inject_mutations_4DPdidddd_param_2,
	.param .f64 _Z19inject_mutations_4DPdidddd_param_3,
	.param .f64 _Z19inject_mutations_4DPdidddd_param_4,
	.param .f64 _Z19inject_mutations_4DPdidddd_param_5
)
{
	.reg .b32 	%r<4>;
	.reg .b64 	%rd<9>;
	.reg .b64 	%fd<13>;

	ld.param.u64 	%rd1, [_Z19inject_mutations_4DPdidddd_param_0];
	ld.param.u32 	%r1, [_Z19inject_mutations_4DPdidddd_param_1];
	ld.param.f64 	%fd1, [_Z19inject_mutations_4DPdidddd_param_2];
	ld.param.f64 	%fd2, [_Z19inject_mutations_4DPdidddd_param_3];
	ld.param.f64 	%fd3, [_Z19inject_mutations_4DPdidddd_param_4];
	ld.param.f64 	%fd4, [_Z19inject_mutations_4DPdidddd_param_5];
	cvta.to.global.u64 	%rd2, %rd1;
	ld.global.f64 	%fd5, [%rd2+8];
	add.f64 	%fd6, %fd1, %fd5;
	st.global.f64 	[%rd2+8], %fd6;
	mul.wide.s32 	%rd3, %r1, 8;
	add.s64 	%rd4, %rd2, %rd3;
	ld.global.f64 	%fd7, [%rd4];
	add.f64 	%fd8, %fd2, %fd7;
	st.global.f64 	[%rd4], %fd8;
	mul.lo.s32 	%r2, %r1, %r1;
	mul.wide.u32 	%rd5, %r2, 8;
	add.s64 	%rd6, %rd2, %rd5;
	ld.global.f64 	%fd9, [%rd6];
	add.f64 	%fd10, %fd3, %fd9;
	st.global.f64 	[%rd6], %fd10;
	mul.lo.s32 	%r3, %r2, %r1;
	mul.wide.s32 	%rd7, %r3, 8;
	add.s64 	%rd8, %rd2, %rd7;
	ld.global.f64 	%fd11, [%rd8];
	add.f64 	%fd12, %fd4, %fd11;
	st.global.f64 	[%rd8], %fd12;
	ret;

}
	// .globl	_Z19inject_mutations_5DPdiddddd
.visible .entry _Z19inject_mutations_5DPdiddddd(
	.param .u64 .ptr .align 1 _Z19inject_mutations_5DPdiddddd_param_0,
	.param .u32 _Z19inject_mutations_5DPdiddddd_param_1,
	.param .f64 _Z19inject_mutations_5DPdiddddd_param_2,
	.param .f64 _Z19inject_mutations_5DPdiddddd_param_3,
	.param .f64 _Z19inject_mutations_5DPdiddddd_param_4,
	.param .f64 _Z19inject_mutations_5DPdiddddd_param_5,
	.param .f64 _Z19inject_mutations_5DPdiddddd_param_6
)
{
	.reg .b32 	%r<5>;
	.reg .b64 	%rd<11>;
	.reg .b64 	%fd<16>;

	ld.param.u64 	%rd1, [_Z19inject_mutations_5DPdiddddd_param_0];
	ld.param.u32 	%r1, [_Z19inject_mutations_5DPdiddddd_param_1];
	ld.param.f64 	%fd1, [_Z19inject_mutations_5DPdiddddd_param_2];
	ld.param.f64 	%fd2, [_Z19inject_mutations_5DPdiddddd_param_3];
	ld.param.f64 	%fd3, [_Z19inject_mutations_5DPdiddddd_param_4];
	ld.param.f64 	%fd4, [_Z19inject_mutations_5DPdiddddd_param_5];
	ld.param.f64 	%fd5, [_Z19inject_mutations_5DPdiddddd_param_6];
	cvta.to.global.u64 	%rd2, %rd1;
	ld.global.f64 	%fd6, [%rd2+8];
	add.f64 	%fd7, %fd1, %fd6;
	st.global.f64 	[%rd2+8], %fd7;
	mul.wide.s32 	%rd3, %r1, 8;
	add.s64 	%rd4, %rd2, %rd3;
	ld.global.f64 	%fd8, [%rd4];
	add.f64 	%fd9, %fd2, %fd8;
	st.global.f64 	[%rd4], %fd9;
	mul.lo.s32 	%r2, %r1, %r1;
	mul.wide.u32 	%rd5, %r2, 8;
	add.s64 	%rd6, %rd2, %rd5;
	ld.global.f64 	%fd10, [%rd6];
	add.f64 	%fd11, %fd3, %fd10;
	st.global.f64 	[%rd6], %fd11;
	mul.lo.s32 	%r3, %r2, %r1;
	mul.wide.s32 	%rd7, %r3, 8;
	add.s64 	%rd8, %rd2, %rd7;
	ld.global.f64 	%fd12, [%rd8];
	add.f64 	%fd13, %fd4, %fd12;
	st.global.f64 	[%rd8], %fd13;
	mul.lo.s32 	%r4, %r3, %r1;
	mul.wide.s32 	%rd9, %r4, 8;
	add.s64 	%rd10, %rd2, %rd9;
	ld.global.f64 	%fd14, [%rd10];
	add.f64 	%fd15, %fd5, %fd14;
	st.global.f64 	[%rd10], %fd15;
	ret;

}
	// .globl	_Z5VfuncPddiS_
.visible .entry _Z5VfuncPddiS_(
	.param .u64 .ptr .align 1 _Z5VfuncPddiS__param_0,
	.param .f64 _Z5VfuncPddiS__param_1,
	.param .u32 _Z5VfuncPddiS__param_2,
	.param .u64 .ptr .align 1 _Z5VfuncPddiS__param_3
)
{
	.reg .pred 	%p<2>;
	.reg .b32 	%r<6>;
	.reg .b64 	%rd<8>;
	.reg .b64 	%fd<7>;

	ld.param.u64 	%rd1, [_Z5VfuncPddiS__param_0];
	ld.param.f64 	%fd1, [_Z5VfuncPddiS__param_1];
	ld.param.u32 	%r2, [_Z5VfuncPddiS__param_2];
	ld.param.u64 	%rd2, [_Z5VfuncPddiS__param_3];
	mov.u32 	%r3, %ctaid.x;
	mov.u32 	%r4, %ntid.x;
	mov.u32 	%r5, %tid.x;
	mad.lo.s32 	%r1, %r3, %r4, %r5;
	setp.ge.s32 	%p1, %r1, %r2;
	@%p1 bra 	$L__BB4_2;
	cvta.to.global.u64 	%rd3, %rd1;
	cvta.to.global.u64 	%rd4, %rd2;
	mul.wide.s32 	%rd5, %r1, 8;
	add.s64 	%rd6, %rd3, %rd5;
	ld.global.f64 	%fd2, [%rd6];
	mov.f64 	%fd3, 0d3FF0000000000000;
	sub.f64 	%fd4, %fd3, %fd2;
	mul.f64 	%fd5, %fd2, %fd4;
	div.rn.f64 	%fd6, %fd5, %fd1;
	add.s64 	%rd7, %rd4, %rd5;
	st.global.f64 	[%rd7], %fd6;
$L__BB4_2:
	ret;

}
	// .globl	_Z7Mfunc2DPdS_dddiiS_
.visible .entry _Z7Mfunc2DPdS_dddiiS_(
	.param .u64 .ptr .align 1 _Z7Mfunc2DPdS_dddiiS__param_0,
	.param .u64 .ptr .align 1 _Z7Mfunc2DPdS_dddiiS__param_1,
	.param .f64 _Z7Mfunc2DPdS_dddiiS__param_2,
	.param .f64 _Z7Mfunc2DPdS_dddiiS__param_3,
	.param .f64 _Z7Mfunc2DPdS_dddiiS__param_4,
	.param .u32 _Z7Mfunc2DPdS_dddiiS__param_5,
	.param .u32 _Z7Mfunc2DPdS_dddiiS__param_6,
	.param .u64 .ptr .align 1 _Z7Mfunc2DPdS_dddiiS__param_7
)
{
	.reg .pred 	%p<2>;
	.reg .b32 	%r<10>;
	.reg .b64 	%rd<13>;
	.reg .b64 	%fd<17>;

	ld.param.u64 	%rd1, [_Z7Mfunc2DPdS_dddiiS__param_0];
	ld.param.u64 	%rd2, [_Z7Mfunc2DPdS_dddiiS__param_1];
	ld.param.f64 	%fd1, [_Z7Mfunc2DPdS_dddiiS__param_2];
	ld.param.f64 	%fd2, [_Z7Mfunc2DPdS_dddiiS__param_3];
	ld.param.f64 	%fd3, [_Z7Mfunc2DPdS_dddiiS__param_4];
	ld.param.u32 	%r4, [_Z7Mfunc2DPdS_dddiiS__param_5];
	ld.param.u32 	%r3, [_Z7Mfunc2DPdS_dddiiS__param_6];
	ld.param.u64 	%rd3, [_Z7Mfunc2DPdS_dddiiS__param_7];
	mov.u32 	%r5, %ctaid.x;
	mov.u32 	%r6, %ntid.x;
	mov.u32 	%r7, %tid.x;
	mad.lo.s32 	%r1, %r5, %r6, %r7;
	div.u32 	%r2, %r1, %r3;
	setp.ge.s32 	%p1, %r2, %r4;
	@%p1 bra 	$L__BB5_2;
	rem.u32 	%r8, %r1, %r3;
	cvta.to.global.u64 	%rd4, %rd1;
	cvta.to.global.u64 	%rd5, %rd2;
	cvta.to.global.u64 	%rd6, %rd3;
	mul.wide.s32 	%rd7, %r2, 8;
	add.s64 	%rd8, %rd4, %rd7;
	ld.global.f64 	%fd4, [%rd8];
	mul.wide.s32 	%rd9, %r8, 8;
	add.s64 	%rd10, %rd5, %rd9;
	ld.global.f64 	%fd5, [%rd10];
	sub.f64 	%fd6, %fd5, %fd4;
	add.f64 	%fd7, %fd2, %fd2;
	add.f64 	%fd8, %fd3, %fd3;
	mov.f64 	%fd9, 0d3FF0000000000000;
	sub.f64 	%fd10, %fd9, %fd8;
	fma.rn.f64 	%fd11, %fd10, %fd4, %fd3;
	mul.f64 	%fd12, %fd7, %fd11;
	mul.f64 	%fd13, %fd4, %fd12;
	sub.f64 	%fd14, %fd9, %fd4;
	mul.f64 	%fd15, %fd14, %fd13;
	fma.rn.f64 	%fd16, %fd1, %fd6, %fd15;
	mad.lo.s32 	%r9, %r2, %r3, %r8;
	mul.wide.s32 	%rd11, %r9, 8;
	add.s64 	%rd12, %rd6, %rd11;
	st.global.f64 	[%rd12], %fd16;
$L__BB5_2:
	ret;

}
	// .globl	_Z7Mfunc3DPdS_S_ddddiiiS_
.visible .entry _Z7Mfunc3DPdS_S_ddddiiiS_(
	.param .u64 .ptr .align 1 _Z7Mfunc3DPdS_S_ddddiiiS__param_0,
	.param .u64 .ptr .align 1 _Z7Mfunc3DPdS_S_ddddiiiS__param_1,
	.param .u64 .ptr .align 1 _Z7Mfunc3DPdS_S_ddddiiiS__param_2,
	.param .f64 _Z7Mfunc3DPdS_S_ddddiiiS__param_3,
	.param .f64 _Z7Mfunc3DPdS_S_ddddiiiS__param_4,
	.param .f64 _Z7Mfunc3DPdS_S_ddddiiiS__param_5,
	.param .f64 _Z7Mfunc3DPdS_S_ddddiiiS__param_6,
	.param .u32 _Z7Mfunc3DPdS_S_ddddiiiS__param_7,
	.param .u32 _Z7Mfunc3DPdS_S_ddddiiiS__param_8,
	.param .u32 _Z7Mfunc3DPdS_S_ddddiiiS__param_9,
	.param .u64 .ptr .align 1 _Z7Mfunc3DPdS_S_ddddiiiS__param_10
)
{
	.reg .pred 	%p<2>;
	.reg .b32 	%r<16>;
	.reg .b64 	%rd<18>;
	.reg .b64 	%fd<21>;

	ld.param.u64 	%rd2, [_Z7Mfunc3DPdS_S_ddddiiiS__param_1];
	ld.param.u64 	%rd3, [_Z7Mfunc3DPdS_S_ddddiiiS__param_2];
	ld.param.f64 	%fd1, [_Z7Mfunc3DPdS_S_ddddiiiS__param_3];
	ld.param.f64 	%fd2, [_Z7Mfunc3DPdS_S_ddddiiiS__param_4];
	ld.param.f64 	%fd3, [_Z7Mfunc3DPdS_S_ddddiiiS__param_5];
	ld.param.f64 	%fd4, [_Z7Mfunc3DPdS_S_ddddiiiS__param_6];
	ld.param.u32 	%r6, [_Z7Mfunc3DPdS_S_ddddiiiS__param_7];
	ld.param.u32 	%r7, [_Z7Mfunc3DPdS_S_ddddiiiS__param_8];
	ld.param.u32 	%r5, [_Z7Mfunc3DPdS_S_ddddiiiS__param_9];
	ld.param.u64 	%rd4, [_Z7Mfunc3DPdS_S_ddddiiiS__param_10];
	mov.u32 	%r8, %ctaid.x;
	mov.u32 	%r9, %ntid.x;
	mov.u32 	%r10, %tid.x;
	mad.lo.s32 	%r1, %r8, %r9, %r10;
	mul.lo.s32 	%r2, %r5, %r7;
	div.u32 	%r3, %r1, %r2;
	div.u32 	%r11, %r1, %r5;
	rem.u32 	%r4, %r11, %r7;
	setp.ge.s32 	%p1, %r3, %r6;
	@%p1 bra 	$L__BB6_2;
	ld.param.u64 	%rd17, [_Z7Mfunc3DPdS_S_ddddiiiS__param_0];
	rem.u32 	%r12, %r1, %r5;
	cvta.to.global.u64 	%rd5, %rd17;
	cvta.to.global.u64 	%rd6, %rd2;
	cvta.to.global.u64 	%rd7, %rd3;
	cvta.to.global.u64 	%rd8, %rd4;
	mul.wide.s32 	%rd9, %r3, 8;
	add.s64 	%rd10, %rd5, %rd9;
	ld.global.f64 	%fd5, [%rd10];
	mul.wide.s32 	%rd11, %r4, 8;
	add.s64 	%rd12, %rd6, %rd11;
	ld.global.f64 	%fd6, [%rd12];
	mul.wide.s32 	%rd13, %r12, 8;
	add.s64 	%rd14, %rd7, %rd13;
	ld.global.f64 	%fd7, [%rd14];
	sub.f64 	%fd8, %fd6, %fd5;
	sub.f64 	%fd9, %fd7, %fd5;
	mul.f64 	%fd10, %fd2, %fd9;
	fma.rn.f64 	%fd11, %fd1, %fd8, %fd10;
	add.f64 	%fd12, %fd3, %fd3;
	add.f64 	%fd13, %fd4, %fd4;
	mov.f64 	%fd14, 0d3FF0000000000000;
	sub.f64 	%fd15, %fd14, %fd13;
	fma.rn.f64 	%fd16, %fd15, %fd5, %fd4;
	mul.f64 	%fd17, %fd12, %fd16;
	mul.f64 	%fd18, %fd5, %fd17;
	sub.f64 	%fd19, %fd14, %fd5;
	fma.rn.f64 	%fd20, %fd19, %fd18, %fd11;
	mul.lo.s32 	%r13, %r3, %r2;
	mad.lo.s32 	%r14, %r4, %r5, %r13;
	add.s32 	%r15, %r14, %r12;
	mul.wide.s32 	%rd15, %r15, 8;
	add.s64 	%rd16, %rd8, %rd15;
	st.global.f64 	[%rd16], %fd20;
$L__BB6_2:
	ret;

}
	// .globl	_Z7Mfunc4DPdS_S_S_dddddiiiiS_
.visible .entry _Z7Mfunc4DPdS_S_S_dddddiiiiS_(
	.param .u64 .ptr .align 1 _Z7Mfunc4DPdS_S_S_dddddiiiiS__param_0,
	.param .u64 .ptr .align 1 _Z7Mfunc4DPdS_S_S_dddddiiiiS__param_1,
	.param .u64 .ptr .align 1 _Z7Mfunc4DPdS_S_S_dddddiiiiS__param_2,
	.param .u64 .ptr .align 1 _Z7Mfunc4DPdS_S_S_dddddiiiiS__param_3,
	.param .f64 _Z7Mfunc4DPdS_S_S_dddddiiiiS__param_4,
	.param .f64 _Z7Mfunc4DPdS_S_S_dddddiiiiS__param_5,
	.param .f64 _Z7Mfunc4DPdS_S_S_dddddiiiiS__param_6,
	.param .f64 _Z7Mfunc4DPdS_S_S_dddddiiiiS__param_7,
	.param .f64 _Z7Mfunc4DPdS_S_S_dddddiiiiS__param_8,
	.param .u32 _Z7Mfunc4DPdS_S_S_dddddiiiiS__param_9,
	.param .u32 _Z7Mfunc4DPdS_S_S_dddddiiiiS__param_10,
	.param .u32 _Z7Mfunc4DPdS_S_S_dddddiiiiS__param_11,
	.param .u32 _Z7Mfunc4DPdS_S_S_dddddiiiiS__param_12,
	.param .u64 .ptr .align 1 _Z7Mfunc4DPdS_S_S_dddddiiiiS__param_13
)
{
	.reg .pred 	%p<2>;
	.reg .b32 	%r<22>;
	.reg .b64 	%rd<24>;
	.reg .b64 	%fd<27>;

	ld.param.u64 	%rd2, [_Z7Mfunc4DPdS_S_S_dddddiiiiS__param_1];
	ld.param.u64 	%rd4, [_Z7Mfunc4DPdS_S_S_dddddiiiiS__param_3];
	ld.param.f64 	%fd1, [_Z7Mfunc4DPdS_S_S_dddddiiiiS__param_4];
	ld.param.f64 	%fd4, [_Z7Mfunc4DPdS_S_S_dddddiiiiS__param_7];
	ld.param.f64 	%fd5, [_Z7Mfunc4DPdS_S_S_dddddiiiiS__param_8];
	ld.param.u32 	%r6, [_Z7Mfunc4DPdS_S_S_dddddiiiiS__param_9];
	ld.param.u32 	%r3, [_Z7Mfunc4DPdS_S_S_dddddiiiiS__param_10];
	ld.param.u32 	%r4, [_Z7Mfunc4DPdS_S_S_dddddiiiiS__param_11];
	ld.param.u32 	%r5, [_Z7Mfunc4DPdS_S_S_dddddiiiiS__param_12];
	mov.u32 	%r7, %ctaid.x;
	mov.u32 	%r8, %ntid.x;
	mov.u32 	%r9, %tid.x;
	mad.lo.s32 	%r1, %r7, %r8, %r9;
	mul.lo.s32 	%r10, %r4, %r3;
	mul.lo.s32 	%r11, %r10, %r5;
	div.u32 	%r2, %r1, %r11;
	setp.ge.s32 	%p1, %r2, %r6;
	@%p1 bra 	$L__BB7_2;
	ld.param.u64 	%rd23, [_Z7Mfunc4DPdS_S_S_dddddiiiiS__param_13];
	ld.param.f64 	%fd26, [_Z7Mfunc4DPdS_S_S_dddddiiiiS__param_6];
	ld.param.f64 	%fd25, [_Z7Mfunc4DPdS_S_S_dddddiiiiS__param_5];
	ld.param.u64 	%rd22, [_Z7Mfunc4DPdS_S_S_dddddiiiiS__param_2];
	ld.param.u64 	%rd21, [_Z7Mfunc4DPdS_S_S_dddddiiiiS__param_0];
	mul.lo.s32 	%r12, %r5, %r4;
	div.u32 	%r13, %r1, %r12;
	rem.u32 	%r14, %r13, %r3;
	div.u32 	%r15, %r1, %r5;
	rem.u32 	%r16, %r15, %r4;
	mul.lo.s32 	%r17, %r15, %r5;
	sub.s32 	%r18, %r1, %r17;
	cvta.to.global.u64 	%rd6, %rd21;
	cvta.to.global.u64 	%rd7, %rd2;
	cvta.to.global.u64 	%rd8, %rd22;
	cvta.to.global.u64 	%rd9, %rd4;
	cvta.to.global.u64 	%rd10, %rd23;
	mul.wide.s32 	%rd11, %r2, 8;
	add.s64 	%rd12, %rd6, %rd11;
	ld.global.f64 	%fd6, [%rd12];
	mul.wide.s32 	%rd13, %r14, 8;
	add.s64 	%rd14, %rd7, %rd13;
	ld.global.f64 	%fd7, [%rd14];
	mul.wide.s32 	%rd15, %r16, 8;
	add.s64 	%rd16, %rd8, %rd15;
	ld.global.f64 	%fd8, [%rd16];
	mul.wide.s32 	%rd17, %r18, 8;
	add.s64 	%rd18, %rd9, %rd17;
	ld.global.f64 	%fd9, [%rd18];
	sub.f64 	%fd10, %fd7, %fd6;
	sub.f64 	%fd11, %fd8, %fd6;
	mul.f64 	%fd12, %fd25, %fd11;
	fma.rn.f64 	%fd13, %fd1, %fd10, %fd12;
	sub.f64 	%fd14, %fd9, %fd6;
	fma.rn.f64 	%fd15, %fd26, %fd14, %fd13;
	add.f64 	%fd16, %fd4, %fd4;
	add.f64 	%fd17, %fd5, %fd5;
	mov.f64 	%fd18, 0d3FF0000000000000;
	sub.f64 	%fd19, %fd18, %fd17;
	fma.rn.f64 	%fd20, %fd19, %fd6, %fd5;
	mul.f64 	%fd21, %fd16, %fd20;
	mul.f64 	%fd22, %fd6, %fd21;
	sub.f64 	%fd23, %fd18, %fd6;
	fma.rn.f64 	%fd24, %fd23, %fd22, %fd15;
	mad.lo.s32 	%r19, %r2, %r3, %r14;
	mad.lo.s32 	%r20, %r19, %r4, %r16;
	mad.lo.s32 	%r21, %r20, %r5, %r18;
	mul.wide.s32 	%rd19, %r21, 8;
	add.s64 	%rd20, %rd10, %rd19;
	st.global.f64 	[%rd20], %fd24;
$L__BB7_2:
	ret;

}
	// .globl	_Z7Mfunc5DPdS_S_S_S_ddddddiiiiiS_
.visible .entry _Z7Mfunc5DPdS_S_S_S_ddddddiiiiiS_(
	.param .u64 .ptr .align 1 _Z7Mfunc5DPdS_S_S_S_ddddddiiiiiS__param_0,
	.param .u64 .ptr .align 1 _Z7Mfunc5DPdS_S_S_S_ddddddiiiiiS__param_1,
	.param .u64 .ptr .align 1 _Z7Mfunc5DPdS_S_S_S_ddddddiiiiiS__param_2,
	.param .u64 .ptr .align 1 _Z7Mfunc5DPdS_S_S_S_ddddddiiiiiS__param_3,
	.param .u64 .ptr .align 1 _Z7Mfunc5DPdS_S_S_S_ddddddiiiiiS__param_4,
	.param .f64 _Z7Mfunc5DPdS_S_S_S_ddddddiiiiiS__param_5,
	.param .f64 _Z7Mfunc5DPdS_S_S_S_ddddddiiiiiS__param_6,
	.param .f64 _Z7Mfunc5DPdS_S_S_S_ddddddiiiiiS__param_7,
	.param .f64 _Z7Mfunc5DPdS_S_S_S_ddddddiiiiiS__param_8,
	.param .f64 _Z7Mfunc5DPdS_S_S_S_ddddddiiiiiS__param_9,
	.param .f64 _Z7Mfunc5DPdS_S_S_S_ddddddiiiiiS__param_10,
	.param .u32 _Z7Mfunc5DPdS_S_S_S_ddddddiiiiiS__param_11,
	.param .u32 _Z7Mfunc5DPdS_S_S_S_ddddddiiiiiS__param_12,
	.param .u32 _Z7Mfunc5DPdS_S_S_S_ddddddiiiiiS__param_13,
	.param .u32 _Z7Mfunc5DPdS_S_S_S_ddddddiiiiiS__param_14,
	.param .u32 _Z7Mfunc5DPdS_S_S_S_ddddddiiiiiS__param_15,
	.param .u64 .ptr .align 1 _Z7Mfunc5DPdS_S_S_S_ddddddiiiiiS__param_16
)
{
	.reg .pred 	%p<2>;
	.reg .b32 	%r<29>;
	.reg .b64 	%rd<28>;
	.reg .b64 	%fd<31>;

	ld.param.u64 	%rd2, [_Z7Mfunc5DPdS_S_S_S_ddddddiiiiiS__param_1];
	ld.param.u64 	%rd4, [_Z7Mfunc5DPdS_S_S_S_ddddddiiiiiS__param_3];
	ld.param.u64 	%rd5, [_Z7Mfunc5DPdS_S_S_S_ddddddiiiiiS__param_4];
	ld.param.f64 	%fd3, [_Z7Mfunc5DPdS_S_S_S_ddddddiiiiiS__param_7];
	ld.param.f64 	%fd4, [_Z7Mfunc5DPdS_S_S_S_ddddddiiiiiS__param_8];
	ld.param.f64 	%fd5, [_Z7Mfunc5DPdS_S_S_S_ddddddiiiiiS__param_9];
	ld.param.f64 	%fd6, [_Z7Mfunc5DPdS_S_S_S_ddddddiiiiiS__param_10];
	ld.param.u32 	%r8, [_Z7Mfunc5DPdS_S_S_S_ddddddiiiiiS__param_11];
	ld.param.u32 	%r9, [_Z7Mfunc5DPdS_S_S_S_ddddddiiiiiS__param_12];
	ld.param.u32 	%r5, [_Z7Mfunc5DPdS_S_S_S_ddddddiiiiiS__param_13];
	ld.param.u32 	%r6, [_Z7Mfunc5DPdS_S_S_S_ddddddiiiiiS__param_14];
	ld.param.u32 	%r7, [_Z7Mfunc5DPdS_S_S_S_ddddddiiiiiS__param_15];
	mov.u32 	%r10, %ctaid.x;
	mov.u32 	%r11, %ntid.x;
	mov.u32 	%r12, %tid.x;
	mad.lo.s32 	%r1, %r10, %r11, %r12;
	mul.lo.s32 	%r2, %r5, %r9;
	mul.lo.s32 	%r13, %r2, %r6;
	mul.lo.s32 	%r14, %r13, %r7;
	div.u32 	%r3, %r1, %r14;
	mul.lo.s32 	%r15, %r6, %r5;
	mul.lo.s32 	%r16, %r15, %r7;
	div.u32 	%r17, %r1, %r16;
	rem.u32 	%r4, %r17, %r9;
	setp.ge.s32 	%p1, %r3, %r8;
	@%p1 bra 	$L__BB8_2;
	ld.param.u64 	%rd27, [_Z7Mfunc5DPdS_S_S_S_ddddddiiiiiS__param_16];
	ld.param.f64 	%fd30, [_Z7Mfunc5DPdS_S_S_S_ddddddiiiiiS__param_6];
	ld.param.f64 	%fd29, [_Z7Mfunc5DPdS_S_S_S_ddddddiiiiiS__param_5];
	ld.param.u64 	%rd26, [_Z7Mfunc5DPdS_S_S_S_ddddddiiiiiS__param_2];
	ld.param.u64 	%rd25, [_Z7Mfunc5DPdS_S_S_S_ddddddiiiiiS__param_0];
	mul.lo.s32 	%r18, %r7, %r6;
	div.u32 	%r19, %r1, %r18;
	rem.u32 	%r20, %r19, %r5;
	div.u32 	%r21, %r1, %r7;
	rem.u32 	%r22, %r21, %r6;
	mul.lo.s32 	%r23, %r21, %r7;
	sub.s32 	%r24, %r1, %r23;
	cvta.to.global.u64 	%rd7, %rd25;
	cvta.to.global.u64 	%rd8, %rd2;
	cvta.to.global.u64 	%rd9, %rd26;
	cvta.to.global.u64 	%rd10, %rd4;
	cvta.to.global.u64 	%rd11, %rd5;
	cvta.to.global.u64 	%rd12, %rd27;
	mul.wide.s32 	%rd13, %r3, 8;
	add.s64 	%rd14, %rd7, %rd13;
	ld.global.f64 	%fd7, [%rd14];
	mul.wide.s32 	%rd15, %r4, 8;
	add.s64 	%rd16, %rd8, %rd15;
	ld.global.f64 	%fd8, [%rd16];
	mul.wide.s32 	%rd17, %r20, 8;
	add.s64 	%rd18, %rd9, %rd17;
	ld.global.f64 	%fd9, [%rd18];
	mul.wide.s32 	%rd19, %r22, 8;
	add.s64 	%rd20, %rd10, %rd19;
	ld.global.f64 	%fd10, [%rd20];
	mul.wide.s32 	%rd21, %r24, 8;
	add.s64 	%rd22, %rd11, %rd21;
	ld.global.f64 	%fd11, [%rd22];
	sub.f64 	%fd12, %fd8, %fd7;
	sub.f64 	%fd13, %fd9, %fd7;
	mul.f64 	%fd14, %fd30, %fd13;
	fma.rn.f64 	%fd15, %fd29, %fd12, %fd14;
	sub.f64 	%fd16, %fd10, %fd7;
	fma.rn.f64 	%fd17, %fd3, %fd16, %fd15;
	sub.f64 	%fd18, %fd11, %fd7;
	fma.rn.f64 	%fd19, %fd4, %fd18, %fd17;
	add.f64 	%fd20, %fd5, %fd5;
	add.f64 	%fd21, %fd6, %fd6;
	mov.f64 	%fd22, 0d3FF0000000000000;
	sub.f64 	%fd23, %fd22, %fd21;
	fma.rn.f64 	%fd24, %fd23, %fd7, %fd6;
	mul.f64 	%fd25, %fd20, %fd24;
	mul.f64 	%fd26, %fd7, %fd25;
	sub.f64 	%fd27, %fd22, %fd7;
	fma.rn.f64 	%fd28, %fd27, %fd26, %fd19;
	mad.lo.s32 	%r25, %r2, %r3, %r20;
	mad.lo.s32 	%r26, %r4, %r5, %r25;
	mad.lo.s32 	%r27, %r26, %r6, %r22;
	mad.lo.s32 	%r28, %r27, %r7, %r24;
	mul.wide.s32 	%rd23, %r28, 8;
	add.s64 	%rd24, %rd12, %rd23;
	st.global.f64 	[%rd24], %fd28;
$L__BB8_2:
	ret;

}
	// .globl	_Z3cx0Pdii
.visible .entry _Z3cx0Pdii(
	.param .u64 .ptr .align 1 _Z3cx0Pdii_param_0,
	.param .u32 _Z3cx0Pdii_param_1,
	.param .u32 _Z3cx0Pdii_param_2
)
{
	.reg .pred 	%p<2>;
	.reg .b32 	%r<9>;
	.reg .b64 	%rd<6>;

	ld.param.u64 	%rd1, [_Z3cx0Pdii_param_0];
	ld.param.u32 	%r2, [_Z3cx0Pdii_param_1];
	ld.param.u32 	%r3, [_Z3cx0Pdii_param_2];
	mov.u32 	%r4, %ctaid.x;
	mov.u32 	%r5, %ntid.x;
	mov.u32 	%r6, %tid.x;
	mad.lo.s32 	%r1, %r4, %r5, %r6;
	setp.ge.s32 	%p1, %r1, %r3;
	@%p1 bra 	$L__BB9_2;
	cvta.to.global.u64 	%rd2, %rd1;
	add.s32 	%r7, %r2, -1;
	mad.lo.s32 	%r8, %r7, %r3, %r1;
	mul.wide.s32 	%rd3, %r8, 8;
	add.s64 	%rd4, %rd2, %rd3;
	mov.b64 	%rd5, 0;
	st.global.u64 	[%rd4], %rd5;
$L__BB9_2:
	ret;

}
	// .globl	_Z10include_bcPddddiiS_
.visible .entry _Z10include_bcPddddiiS_(
	.param .u64 .ptr .align 1 _Z10include_bcPddddiiS__param_0,
	.param .f64 _Z10include_bcPddddiiS__param_1,
	.param .f64 _Z10include_bcPddddiiS__param_2,
	.param .f64 _Z10include_bcPddddiiS__param_3,
	.param .u32 _Z10include_bcPddddiiS__param_4,
	.param .u32 _Z10include_bcPddddiiS__param_5,
	.param .u64 .ptr .align 1 _Z10include_bcPddddiiS__param_6
)
{
	.reg .pred 	%p<3>;
	.reg .b32 	%r<4>;
	.reg .b64 	%rd<9>;
	.reg .b64 	%fd<32>;

	ld.param.u64 	%rd3, [_Z10include_bcPddddiiS__param_0];
	ld.param.f64 	%fd5, [_Z10include_bcPddddiiS__param_1];
	ld.param.f64 	%fd7, [_Z10include_bcPddddiiS__param_2];
	ld.param.f64 	%fd6, [_Z10include_bcPddddiiS__param_3];
	ld.param.u32 	%r1, [_Z10include_bcPddddiiS__param_4];
	ld.param.u32 	%r2, [_Z10include_bcPddddiiS__param_5];
	ld.param.u64 	%rd4, [_Z10include_bcPddddiiS__param_6];
	cvta.to.global.u64 	%rd1, %rd4;
	cvta.to.global.u64 	%rd2, %rd3;
	add.f64 	%fd1, %fd7, %fd7;
	add.f64 	%fd8, %fd6, %fd6;
	mov.f64 	%fd9, 0d3FF0000000000000;
	sub.f64 	%fd2, %fd9, %fd8;
	fma.rn.f64 	%fd10, %fd2, 0d0000000000000000, %fd6;
	mul.f64 	%fd11, %fd1, %fd10;
	mul.f64 	%fd3, %fd11, 0d0000000000000000;
	setp.gtu.f64 	%p1, %fd3, 0d0000000000000000;
	@%p1 bra 	$L__BB10_2;
	add.f64 	%fd12, %fd3, 0d0000000000000000;
	mov.f64 	%fd13, 0d3FE0000000000000;
	div.rn.f64 	%fd14, %fd13, %fd5;
	sub.f64 	%fd15, %fd14, %fd12;
	add.f64 	%fd16, %fd15, %fd15;
	ld.global.f64 	%fd17, [%rd2];
	div.rn.f64 	%fd18, %fd16, %fd17;
	ld.global.f64 	%fd19, [%rd1];
	add.f64 	%fd20, %fd19, %fd18;
	st.global.f64 	[%rd1], %fd20;
$L__BB10_2:
	add.f64 	%fd21, %fd6, %fd2;
	mul.f64 	%fd22, %fd1, %fd21;
	mul.f64 	%fd4, %fd22, 0d0000000000000000;
	setp.ltu.f64 	%p2, %fd4, 0d0000000000000000;
	@%p2 bra 	$L__BB10_4;
	add.f64 	%fd23, %fd4, 0d0000000000000000;
	mov.f64 	%fd24, 0dBFE0000000000000;
	div.rn.f64 	%fd25, %fd24, %fd5;
	sub.f64 	%fd26, %fd25, %fd23;
	add.f64 	%fd27, %fd26, %fd26;
	mul.wide.s32 	%rd5, %r1, 8;
	add.s64 	%rd6, %rd2, %rd5;
	ld.global.f64 	%fd28, [%rd6+-16];
	div.rn.f64 	%fd29, %fd27, %fd28;
	mul.lo.s32 	%r3, %r2, %r1;
	mul.wide.s32 	%rd7, %r3, 8;
	add.s64 	%rd8, %rd1, %rd7;
	ld.global.f64 	%fd30, [%rd8+-8];
	sub.f64 	%fd31, %fd30, %fd29;
	st.global.f64 	[%rd8+-8], %fd31;
$L__BB10_4:
	ret;

}
	// .globl	_Z15compute_ab_nobcPdS_S_S_diiS_S_
.visible .entry _Z15compute_ab_nobcPdS_S_S_diiS_S_(
	.param .u64 .ptr .align 1 _Z15compute_ab_nobcPdS_S_S_diiS_S__param_0,
	.param .u64 .ptr .align 1 _Z15compute_ab_nobcPdS_S_S_diiS_S__param_1,
	.param .u64 .ptr .align 1 _Z15compute_ab_nobcPdS_S_S_diiS_S__param_2,
	.param .u64 .ptr .align 1 _Z15compute_ab_nobcPdS_S_S_diiS_S__param_3,
	.param .f64 _Z15compute_ab_nobcPdS_S_S_diiS_S__param_4,
	.param .u32 _Z15compute_ab_nobcPdS_S_S_diiS_S__param_5,
	.param .u32 _Z15compute_ab_nobcPdS_S_S_diiS_S__param_6,
	.param .u64 .ptr .align 1 _Z15compute_ab_nobcPdS_S_S_diiS_S__param_7,
	.param .u64 .ptr .align 1 _Z15compute_ab_nobcPdS_S_S_diiS_S__param_8
)
{
	.reg .pred 	%p<2>;
	.reg .b32 	%r<12>;
	.reg .b64 	%rd<22>;
	.reg .b64 	%fd<13>;

	ld.param.u64 	%rd1, [_Z15compute_ab_nobcPdS_S_S_diiS_S__param_0];
	ld.param.u64 	%rd2, [_Z15compute_ab_nobcPdS_S_S_diiS_S__param_1];
	ld.param.u64 	%rd3, [_Z15compute_ab_nobcPdS_S_S_diiS_S__param_2];
	ld.param.u64 	%rd4, [_Z15compute_ab_nobcPdS_S_S_diiS_S__param_3];
	ld.param.u32 	%r4, [_Z15compute_ab_nobcPdS_S_S_diiS_S__param_5];
	ld.param.u32 	%r3, [_Z15compute_ab_nobcPdS_S_S_diiS_S__param_6];
	ld.param.u64 	%rd5, [_Z15compute_ab_nobcPdS_S_S_diiS_S__param_7];
	ld.param.u64 	%rd6, [_Z15compute_ab_nobcPdS_S_S_diiS_S__param_8];
	mov.u32 	%r5, %ctaid.x;
	mov.u32 	%r6, %ntid.x;
	mov.u32 	%r7, %tid.x;
	mad.lo.s32 	%r1, %r5, %r6, %r7;
	div.u32 	%r2, %r1, %r3;
	add.s32 	%r8, %r4, -1;
	setp.ge.s32 	%p1, %r2, %r8;
	@%p1 bra 	$L__BB11_2;
	cvta.to.global.u64 	%rd7, %rd3;
	cvta.to.global.u64 	%rd8, %rd4;
	cvta.to.global.u64 	%rd9, %rd1;
	cvta.to.global.u64 	%rd10, %rd2;
	cvta.to.global.u64 	%rd11, %rd5;
	cvta.to.global.u64 	%rd12, %rd6;
	rem.u32 	%r9, %r1, %r3;
	mad.lo.s32 	%r10, %r2, %r3, %r9;
	mul.wide.s32 	%rd13, %r10, 8;
	add.s64 	%rd14, %rd7, %rd13;
	ld.global.f64 	%fd1, [%rd14];
	mul.wide.s32 	%rd15, %r2, 8;
	add.s64 	%rd16, %rd8, %rd15;
	ld.global.f64 	%fd2, [%rd16];
	add.s64 	%rd17, %rd9, %rd15;
	ld.global.f64 	%fd3, [%rd17];
	add.f64 	%fd4, %fd3, %fd3;
	div.rn.f64 	%fd5, %fd2, %fd4;
	fma.rn.f64 	%fd6, %fd1, 0d3FE0000000000000, %fd5;
	add.s64 	%rd18, %rd10, %rd15;
	ld.global.f64 	%fd7, [%rd18+8];
	neg.f64 	%fd8, %fd7;
	mul.f64 	%fd9, %fd6, %fd8;
	add.s32 	%r11, %r10, %r3;
	mul.wide.s32 	%rd19, %r11, 8;
	add.s64 	%rd20, %rd11, %rd19;
	st.global.f64 	[%rd20], %fd9;
	ld.global.f64 	%fd10, [%rd18];
	add.s64 	%rd21, %rd12, %rd13;
	ld.global.f64 	%fd11, [%rd21];
	fma.rn.f64 	%fd12, %fd10, %fd6, %fd11;
	st.global.f64 	[%rd21], %fd12;
$L__BB11_2:
	ret;

}
	// .globl	_Z15compute_bc_nobcPdS_S_S_diiS_S_
.visible .entry _Z15compute_bc_nobcPdS_S_S_diiS_S_(
	.param .u64 .ptr .align 1 _Z15compute_bc_nobcPdS_S_S_diiS_S__param_0,
	.param .u64 .ptr .align 1 _Z15compute_bc_nobcPdS_S_S_diiS_S__param_1,
	.param .u64 .ptr .align 1 _Z15compute_bc_nobcPdS_S_S_diiS_S__param_2,
	.param .u64 .ptr .align 1 _Z15compute_bc_nobcPdS_S_S_diiS_S__param_3,
	.param .f64 _Z15compute_bc_nobcPdS_S_S_diiS_S__param_4,
	.param .u32 _Z15compute_bc_nobcPdS_S_S_diiS_S__param_5,
	.param .u32 _Z15compute_bc_nobcPdS_S_S_diiS_S__param_6,
	.param .u64 .ptr .align 1 _Z15compute_bc_nobcPdS_S_S_diiS_S__param_7,
	.param .u64 .ptr .align 1 _Z15compute_bc_nobcPdS_S_S_diiS_S__param_8
)
{
	.reg .pred 	%p<2>;
	.reg .b32 	%r<12>;
	.reg .b64 	%rd<22>;
	.reg .b64 	%fd<13>;

	ld.param.u64 	%rd1, [_Z15compute_bc_nobcPdS_S_S_diiS_S__param_0];
	ld.param.u64 	%rd2, [_Z15compute_bc_nobcPdS_S_S_diiS_S__param_1];
	ld.param.u64 	%rd3, [_Z15compute_bc_nobcPdS_S_S_diiS_S__param_2];
	ld.param.u64 	%rd4, [_Z15compute_bc_nobcPdS_S_S_diiS_S__param_3];
	ld.param.u32 	%r4, [_Z15compute_bc_nobcPdS_S_S_diiS_S__param_5];
	ld.param.u32 	%r3, [_Z15compute_bc_nobcPdS_S_S_diiS_S__param_6];
	ld.param.u64 	%rd5, [_Z15compute_bc_nobcPdS_S_S_diiS_S__param_7];
	ld.param.u64 	%rd6, [_Z15compute_bc_nobcPdS_S_S_diiS_S__param_8];
	mov.u32 	%r5, %ctaid.x;
	mov.u32 	%r6, %ntid.x;
	mov.u32 	%r7, %tid.x;
	mad.lo.s32 	%r1, %r5, %r6, %r7;
	div.u32 	%r2, %r1, %r3;
	add.s32 	%r8, %r4, -1;
	setp.ge.s32 	%p1, %r2, %r8;
	@%p1 bra 	$L__BB12_2;
	cvta.to.global.u64 	%rd7, %rd3;
	cvta.to.global.u64 	%rd8, %rd4;
	cvta.to.global.u64 	%rd9, %rd1;
	cvta.to.global.u64 	%rd10, %rd2;
	cvta.to.global.u64 	%rd11, %rd5;
	cvta.to.global.u64 	%rd12, %rd6;
	rem.u32 	%r9, %r1, %r3;
	mad.lo.s32 	%r10, %r2, %r3, %r9;
	mul.wide.s32 	%rd13, %r10, 8;
	add.s64 	%rd14, %rd7, %rd13;
	ld.global.f64 	%fd1, [%rd14];
	mul.wide.s32 	%rd15, %r2, 8;
	add.s64 	%rd16, %rd8, %rd15;
	ld.global.f64 	%fd2, [%rd16+8];
	add.s64 	%rd17, %rd9, %rd15;
	ld.global.f64 	%fd3, [%rd17];
	add.f64 	%fd4, %fd3, %fd3;
	div.rn.f64 	%fd5, %fd2, %fd4;
	fma.rn.f64 	%fd6, %fd1, 0dBFE0000000000000, %fd5;
	add.s64 	%rd18, %rd10, %rd15;
	ld.global.f64 	%fd7, [%rd18+8];
	add.s32 	%r11, %r10, %r3;
	mul.wide.s32 	%rd19, %r11, 8;
	add.s64 	%rd20, %rd11, %rd19;
	ld.global.f64 	%fd8, [%rd20];
	fma.rn.f64 	%fd9, %fd7, %fd6, %fd8;
	st.global.f64 	[%rd20], %fd9;
	ld.global.f64 	%fd10, [%rd18];
	neg.f64 	%fd11, %fd10;
	mul.f64 	%fd12, %fd6, %fd11;
	add.s64 	%rd21, %rd12, %rd13;
	st.global.f64 	[%rd21], %fd12;
$L__BB12_2:
	ret;

}


// ===== COMPILED SASS (sm_100) =====

	.target	sm_100

	.elftype	@"ET_EXEC"


//--------------------- .note.nv.tkinfo           --------------------------
	.section	.note.nv.tkinfo,"",@"SHT_NOTE"
	.sectionflags	@"SHF_NOTE_NV_TKINFO"
	.tkinfo
        /*0018*/ 	.word	0x00000002
        /*0030*/ 	.string	""
        /*0030*/ 	.string	"ptxas"
        /*0030*/ 	.string	"Cuda compilation tools, release 13.0, V13.0.88"
        /*0030*/ 	.string	"Build cuda_13.0.r13.0/compiler.36424714_0"
        /*0030*/ 	.string	"-arch sm_100 -m 64 "



//--------------------- .note.nv.cuinfo           --------------------------
	.section	.note.nv.cuinfo,"",@"SHT_NOTE"
	.sectionflags	@"SHF_NOTE_NV_CUINFO"
        /*0018*/ 	.short	0x0002
        /*001a*/ 	.short	0x0064
        /*001c*/ 	.short	0x0082
	.zero		2


//--------------------- .nv.info                  --------------------------
	.section	.nv.info,"",@"SHT_CUDA_INFO"
	.align	4


	//----- nvinfo : EIATTR_REGCOUNT
	.align		4
        /*0000*/ 	.byte	0x04, 0x2f
        /*0002*/ 	.short	(.L_1 - .L_0)
	.align		4
.L_0:
        /*0004*/ 	.word	index@(_Z19inject_mutations_2DPdidd)
        /*0008*/ 	.word	0x0000000c


	//----- nvinfo : EIATTR_FRAME_SIZE
	.align		4
.L_1:
        /*000c*/ 	.byte	0x04, 0x11
        /*000e*/ 	.short	(.L_3 - .L_2)
	.align		4
.L_2:
        /*0010*/ 	.word	index@(_Z19inject_mutations_2DPdidd)
        /*0014*/ 	.word	0x00000000


	//----- nvinfo : EIATTR_REGCOUNT
	.align		4
.L_3:
        /*0018*/ 	.byte	0x04, 0x2f
        /*001a*/ 	.short	(.L_5 - .L_4)
	.align		4
.L_4:
        /*001c*/ 	.word	index@(_Z19inject_mutations_3DPdiddd)
        /*0020*/ 	.word	0x00000010


	//----- nvinfo : EIATTR_FRAME_SIZE
	.align		4
.L_5:
        /*0024*/ 	.byte	0x04, 0x11
        /*0026*/ 	.short	(.L_7 - .L_6)
	.align		4
.L_6:
        /*0028*/ 	.word	index@(_Z19inject_mutations_3DPdiddd)
        /*002c*/ 	.word	0x00000000


	//----- nvinfo : EIATTR_REGCOUNT
	.align		4
.L_7:
        /*0030*/ 	.byte	0x04, 0x2f
        /*0032*/ 	.short	(.L_9 - .L_8)
	.align		4
.L_8:
        /*0034*/ 	.word	index@(_Z19inject_mutations_4DPdidddd)
        /*0038*/ 	.word	0x00000014


	//----- nvinfo : EIATTR_FRAME_SIZE
	.align		4
.L_9:
        /*003c*/ 	.byte	0x04, 0x11
        /*003e*/ 	.short	(.L_11 - .L_10)
	.align		4
.L_10:
        /*0040*/ 	.word	index@(_Z19inject_mutations_4DPdidddd)
        /*0044*/ 	.word	0x00000000


	//----- nvinfo : EIATTR_REGCOUNT
	.align		4
.L_11:
        /*0048*/ 	.byte	0x04, 0x2f
        /*004a*/ 	.short	(.L_13 - .L_12)
	.align		4
.L_12:
        /*004c*/ 	.word	index@(_Z19inject_mutations_5DPdiddddd)
        /*0050*/ 	.word	0x00000016


	//----- nvinfo : EIATTR_FRAME_SIZE
	.align		4
.L_13:
        /*0054*/ 	.byte	0x04, 0x11
        /*0056*/ 	.short	(.L_15 - .L_14)
	.align		4
.L_14:
        /*0058*/ 	.word	index@(_Z19inject_mutations_5DPdiddddd)
        /*005c*/ 	.word	0x00000000


	//----- nvinfo : EIATTR_REGCOUNT
	.align		4
.L_15:
        /*0060*/ 	.byte	0x04, 0x2f
        /*0062*/ 	.short	(.L_17 - .L_16)
	.align		4
.L_16:
        /*0064*/ 	.word	index@(_Z5VfuncPddiS_)
        /*0068*/ 	.word	0x0000001a


	//----- nvinfo : EIATTR_FRAME_SIZE
	.align		4
.L_17:
        /*006c*/ 	.byte	0x04, 0x11
        /*006e*/ 	.short	(.L_19 - .L_18)
	.align		4
.L_18:
        /*0070*/ 	.word	index@($__internal_3_$__cuda_sm20_div_rn_f64_full)
        /*0074*/ 	.word	0x00000000


	//----- nvinfo : EIATTR_FRAME_SIZE
	.align		4
.L_19:
        /*0078*/ 	.byte	0x04, 0x11
        /*007a*/ 	.short	(.L_21 - .L_20)
	.align		4
.L_20:
        /*007c*/ 	.word	index@(_Z5VfuncPddiS_)
        /*0080*/ 	.word	0x00000000


	//----- nvinfo : EIATTR_REGCOUNT
	.align		4
.L_21:
        /*0084*/ 	.byte	0x04, 0x2f
        /*0086*/ 	.short	(.L_23 - .L_22)
	.align		4
.L_22:
        /*0088*/ 	.word	index@(_Z7Mfunc2DPdS_dddiiS_)
        /*008c*/ 	.word	0x00000012


	//----- nvinfo : EIATTR_FRAME_SIZE
	.align		4
.L_23:
        /*0090*/ 	.byte	0x04, 0x11
        /*0092*/ 	.short	(.L_25 - .L_24)
	.align		4
.L_24:
        /*0094*/ 	.word	index@(_Z7Mfunc2DPdS_dddiiS_)
        /*0098*/ 	.word	0x00000000


	//----- nvinfo : EIATTR_REGCOUNT
	.align		4
.L_25:
        /*009c*/ 	.byte	0x04, 0x2f
        /*009e*/ 	.short	(.L_27 - .L_26)
	.align		4
.L_26:
        /*00a0*/ 	.word	index@(_Z7Mfunc3DPdS_S_ddddiiiS_)
        /*00a4*/ 	.word	0x00000016


	//----- nvinfo : EIATTR_FRAME_SIZE
	.align		4
.L_27:
        /*00a8*/ 	.byte	0x04, 0x11
        /*00aa*/ 	.short	(.L_29 - .L_28)
	.align		4
.L_28:
        /*00ac*/ 	.word	index@(_Z7Mfunc3DPdS_S_ddddiiiS_)
        /*00b0*/ 	.word	0x00000000


	//----- nvinfo : EIATTR_REGCOUNT
	.align		4
.L_29:
        /*00b4*/ 	.byte	0x04, 0x2f
        /*00b6*/ 	.short	(.L_31 - .L_30)
	.align		4
.L_30:
        /*00b8*/ 	.word	index@(_Z7Mfunc4DPdS_S_S_dddddiiiiS_)
        /*00bc*/ 	.word	0x0000001a


	//----- nvinfo : EIATTR_FRAME_SIZE
	.align		4
.L_31:
        /*00c0*/ 	.byte	0x04, 0x11
        /*00c2*/ 	.short	(.L_33 - .L_32)
	.align		4
.L_32:
        /*00c4*/ 	.word	index@(_Z7Mfunc4DPdS_S_S_dddddiiiiS_)
        /*00c8*/ 	.word	0x00000000


	//----- nvinfo : EIATTR_REGCOUNT
	.align		4
.L_33:
        /*00cc*/ 	.byte	0x04, 0x2f
        /*00ce*/ 	.short	(.L_35 - .L_34)
	.align		4
.L_34:
        /*00d0*/ 	.word	index@(_Z7Mfunc5DPdS_S_S_S_ddddddiiiiiS_)
        /*00d4*/ 	.word	0x0000001c


	//----- nvinfo : EIATTR_FRAME_SIZE
	.align		4
.L_35:
        /*00d8*/ 	.byte	0x04, 0x11
        /*00da*/ 	.short	(.L_37 - .L_36)
	.align		4
.L_36:
        /*00dc*/ 	.word	index@(_Z7Mfunc5DPdS_S_S_S_ddddddiiiiiS_)
        /*00e0*/ 	.word	0x00000000


	//----- nvinfo : EIATTR_REGCOUNT
	.align		4
.L_37:
        /*00e4*/ 	.byte	0x04, 0x2f
        /*00e6*/ 	.short	(.L_39 - .L_38)
	.align		4
.L_38:
        /*00e8*/ 	.word	index@(_Z3cx0Pdii)
        /*00ec*/ 	.word	0x00000008


	//----- nvinfo : EIATTR_FRAME_SIZE
	.align		4
.L_39:
        /*00f0*/ 	.byte	0x04, 0x11
        /*00f2*/ 	.short	(.L_41 - .L_40)
	.align		4
.L_40:
        /*00f4*/ 	.word	index@(_Z3cx0Pdii)
        /*00f8*/ 	.word	0x00000000


	//----- nvinfo : EIATTR_REGCOUNT
	.align		4
.L_41:
        /*00fc*/ 	.byte	0x04, 0x2f
        /*00fe*/ 	.short	(.L_43 - .L_42)
	.align		4
.L_42:
        /*0100*/ 	.word	index@(_Z10include_bcPddddiiS_)
        /*0104*/ 	.word	0x0000001d


	//----- nvinfo : EIATTR_FRAME_SIZE
	.align		4
.L_43:
        /*0108*/ 	.byte	0x04, 0x11
        /*010a*/ 	.short	(.L_45 - .L_44)
	.align		4
.L_44:
        /*010c*/ 	.word	index@($__internal_2_$__cuda_sm20_div_rn_f64_full)
        /*0110*/ 	.word	0x00000000


	//----- nvinfo : EIATTR_FRAME_SIZE
	.align		4
.L_45:
        /*0114*/ 	.byte	0x04, 0x11
        /*0116*/ 	.short	(.L_47 - .L_46)
	.align		4
.L_46:
        /*0118*/ 	.word	index@(_Z10include_bcPddddiiS_)
        /*011c*/ 	.word	0x00000000


	//----- nvinfo : EIATTR_REGCOUNT
	.align		4
.L_47:
        /*0120*/ 	.byte	0x04, 0x2f
        /*0122*/ 	.short	(.L_49 - .L_48)
	.align		4
.L_48:
        /*0124*/ 	.word	index@(_Z15compute_ab_nobcPdS_S_S_diiS_S_)
        /*0128*/ 	.word	0x0000001c


	//----- nvinfo : EIATTR_FRAME_SIZE
	.align		4
.L_49:
        /*012c*/ 	.byte	0x04, 0x11
        /*012e*/ 	.short	(.L_51 - .L_50)
	.align		4
.L_50:
        /*0130*/ 	.word	index@($__internal_1_$__cuda_sm20_div_rn_f64_full)
        /*0134*/ 	.word	0x00000000


	//----- nvinfo : EIATTR_FRAME_SIZE
	.align		4
.L_51:
        /*0138*/ 	.byte	0x04, 0x11
        /*013a*/ 	.short	(.L_53 - .L_52)
	.align		4
.L_52:
        /*013c*/ 	.word	index@(_Z15compute_ab_nobcPdS_S_S_diiS_S_)
        /*0140*/ 	.word	0x00000000


	//----- nvinfo : EIATTR_REGCOUNT
	.align		4
.L_53:
        /*0144*/ 	.byte	0x04, 0x2f
        /*0146*/ 	.short	(.L_55 - .L_54)
	.align		4
.L_54:
        /*0148*/ 	.word	index@(_Z15compute_bc_nobcPdS_S_S_diiS_S_)
        /*014c*/ 	.word	0x0000001c


	//----- nvinfo : EIATTR_FRAME_SIZE
	.align		4
.L_55:
        /*0150*/ 	.byte	0x04, 0x11
        /*0152*/ 	.short	(.L_57 - .L_56)
	.align		4
.L_56:
        /*0154*/ 	.word	index@($__internal_0_$__cuda_sm20_div_rn_f64_full)
        /*0158*/ 	.word	0x00000000


	//----- nvinfo : EIATTR_FRAME_SIZE
	.align		4
.L_57:
        /*015c*/ 	.byte	0x04, 0x11
        /*015e*/ 	.short	(.L_59 - .L_58)
	.align		4
.L_58:
        /*0160*/ 	.word	index@(_Z15compute_bc_nobcPdS_S_S_diiS_S_)
        /*0164*/ 	.word	0x00000000


	//----- nvinfo : EIATTR_MIN_STACK_SIZE
	.align		4
.L_59:
        /*0168*/ 	.byte	0x04, 0x12
        /*016a*/ 	.short	(.L_61 - .L_60)
	.align		4
.L_60:
        /*016c*/ 	.word	index@(_Z15compute_bc_nobcPdS_S_S_diiS_S_)
        /*0170*/ 	.word	0x00000000


	//----- nvinfo : EIATTR_MIN_STACK_SIZE
	.align		4
.L_61:
        /*0174*/ 	.byte	0x04, 0x12
        /*0176*/ 	.short	(.L_63 - .L_62)
	.align		4
.L_62:
        /*0178*/ 	.word	index@(_Z15compute_ab_nobcPdS_S_S_diiS_S_)
        /*017c*/ 	.word	0x00000000


	//----- nvinfo : EIATTR_MIN_STACK_SIZE
	.align		4
.L_63:
        /*0180*/ 	.byte	0x04, 0x12
        /*0182*/ 	.short	(.L_65 - .L_64)
	.align		4
.L_64:
        /*0184*/ 	.word	index@(_Z10include_bcPddddiiS_)
        /*0188*/ 	.word	0x00000000


	//----- nvinfo : EIATTR_MIN_STACK_SIZE
	.align		4
.L_65:
        /*018c*/ 	.byte	0x04, 0x12
        /*018e*/ 	.short	(.L_67 - .L_66)
	.align		4
.L_66:
        /*0190*/ 	.word	index@(_Z3cx0Pdii)
        /*0194*/ 	.word	0x00000000


	//----- nvinfo : EIATTR_MIN_STACK_SIZE
	.align		4
.L_67:
        /*0198*/ 	.byte	0x04, 0x12
        /*019a*/ 	.short	(.L_69 - .L_68)
	.align		4
.L_68:
        /*019c*/ 	.word	index@(_Z7Mfunc5DPdS_S_S_S_ddddddiiiiiS_)
        /*01a0*/ 	.word	0x00000000


	//----- nvinfo : EIATTR_MIN_STACK_SIZE
	.align		4
.L_69:
        /*01a4*/ 	.byte	0x04, 0x12
        /*01a6*/ 	.short	(.L_71 - .L_70)
	.align		4
.L_70:
        /*01a8*/ 	.word	index@(_Z7Mfunc4DPdS_S_S_dddddiiiiS_)
        /*01ac*/ 	.word	0x00000000


	//----- nvinfo : EIATTR_MIN_STACK_SIZE
	.align		4
.L_71:
        /*01b0*/ 	.byte	0x04, 0x12
        /*01b2*/ 	.short	(.L_73 - .L_72)
	.align		4
.L_72:
        /*01b4*/ 	.word	index@(_Z7Mfunc3DPdS_S_ddddiiiS_)
        /*01b8*/ 	.word	0x00000000


	//----- nvinfo : EIATTR_MIN_STACK_SIZE
	.align		4
.L_73:
        /*01bc*/ 	.byte	0x04, 0x12
        /*01be*/ 	.short	(.L_75 - .L_74)
	.align		4
.L_74:
        /*01c0*/ 	.word	index@(_Z7Mfunc2DPdS_dddiiS_)
        /*01c4*/ 	.word	0x00000000


	//----- nvinfo : EIATTR_MIN_STACK_SIZE
	.align		4
.L_75:
        /*01c8*/ 	.byte	0x04, 0x12
        /*01ca*/ 	.short	(.L_77 - .L_76)
	.align		4
.L_76:
        /*01cc*/ 	.word	index@(_Z5VfuncPddiS_)
        /*01d0*/ 	.word	0x00000000


	//----- nvinfo : EIATTR_MIN_STACK_SIZE
	.align		4
.L_77:
        /*01d4*/ 	.byte	0x04, 0x12
        /*01d6*/ 	.short	(.L_79 - .L_78)
	.align		4
.L_78:
        /*01d8*/ 	.word	index@(_Z19inject_mutations_5DPdiddddd)
        /*01dc*/ 	.word	0x00000000


	//----- nvinfo : EIATTR_MIN_STACK_SIZE
	.align		4
.L_79:
        /*01e0*/ 	.byte	0x04, 0x12
        /*01e2*/ 	.short	(.L_81 - .L_80)
	.align		4
.L_80:
        /*01e4*/ 	.word	index@(_Z19inject_mutations_4DPdidddd)
        /*01e8*/ 	.word	0x00000000


	//----- nvinfo : EIATTR_MIN_STACK_SIZE
	.align		4
.L_81:
        /*01ec*/ 	.byte	0x04, 0x12
        /*01ee*/ 	.short	(.L_83 - .L_82)
	.align		4
.L_82:
        /*01f0*/ 	.word	index@(_Z19inject_mutations_3DPdiddd)
        /*01f4*/ 	.word	0x00000000


	//----- nvinfo : EIATTR_MIN_STACK_SIZE
	.align		4
.L_83:
        /*01f8*/ 	.byte	0x04, 0x12
        /*01fa*/ 	.short	(.L_85 - .L_84)
	.align		4
.L_84:
        /*01fc*/ 	.word	index@(_Z19inject_mutations_2DPdidd)
        /*0200*/ 	.word	0x00000000
.L_85:


//--------------------- .nv.compat                --------------------------
	.section	.nv.compat,"",@"SHT_CUDA_COMPAT_INFO"
	.align	4
        /*0000*/ 	.byte	0x02, 0x09, 0x00, 0x00, 0x02, 0x02, 0x01, 0x00, 0x02, 0x05, 0x05, 0x00, 0x03, 0x07, 0x01, 0x01
        /*0010*/ 	.byte	0x02, 0x03, 0x00, 0x00, 0x02, 0x06, 0x01, 0x00, 0x04, 0x0b, 0x08, 0x00, 0x01, 0x00, 0x00, 0x00
        /*0020*/ 	.byte	0x00, 0x00, 0x00, 0x00


//--------------------- .nv.info._Z15compute_bc_nobcPdS_S_S_diiS_S_ --------------------------
	.section	.nv.info._Z15compute_bc_nobcPdS_S_S_diiS_S_,"",@"SHT_CUDA_INFO"
	.sectionflags	@""
	.align	4


	//----- nvinfo : EIATTR_CUDA_API_VERSION
	.align		4
        /*0000*/ 	.byte	0x04, 0x37
        /*0002*/ 	.short	(.L_87 - .L_86)
.L_86:
        /*0004*/ 	.word	0x00000082


	//----- nvinfo : EIATTR_KPARAM_INFO
	.align		4
.L_87:
        /*0008*/ 	.byte	0x04, 0x17
        /*000a*/ 	.short	(.L_89 - .L_88)
.L_88:
        /*000c*/ 	.word	0x00000000
        /*0010*/ 	.short	0x0008
        /*0012*/ 	.short	0x0038
        /*0014*/ 	.byte	0x00, 0xf5, 0x21, 0x00


	//----- nvinfo : EIATTR_KPARAM_INFO
	.align		4
.L_89:
        /*0018*/ 	.byte	0x04, 0x17
        /*001a*/ 	.short	(.L_91 - .L_90)
.L_90:
        /*001c*/ 	.word	0x00000000
        /*0020*/ 	.short	0x0007
        /*0022*/ 	.short	0x0030
        /*0024*/ 	.byte	0x00, 0xf5, 0x21, 0x00


	//----- nvinfo : EIATTR_KPARAM_INFO
	.align		4
.L_91:
        /*0028*/ 	.byte	0x04, 0x17
        /*002a*/ 	.short	(.L_93 - .L_92)
.L_92:
        /*002c*/ 	.word	0x00000000
        /*0030*/ 	.short	0x0006
        /*0032*/ 	.short	0x002c
        /*0034*/ 	.byte	0x00, 0xf0, 0x11, 0x00


	//----- nvinfo : EIATTR_KPARAM_INFO
	.align		4
.L_93:
        /*0038*/ 	.byte	0x04, 0x17
        /*003a*/ 	.short	(.L_95 - .L_94)
.L_94:
        /*003c*/ 	.word	0x00000000
        /*0040*/ 	.short	0x0005
        /*0042*/ 	.short	0x0028
        /*0044*/ 	.byte	0x00, 0xf0, 0x11, 0x00


	//----- nvinfo : EIATTR_KPARAM_INFO
	.align		4
.L_95:
        /*0048*/ 	.byte	0x04, 0x17
        /*004a*/ 	.short	(.L_97 - .L_96)
.L_96:
        /*004c*/ 	.word	0x00000000
        /*0050*/ 	.short	0x0004
        /*0052*/ 	.short	0x0020
        /*0054*/ 	.byte	0x00, 0xf0, 0x21, 0x00


	//----- nvinfo : EIATTR_KPARAM_INFO
	.align		4
.L_97:
        /*0058*/ 	.byte	0x04, 0x17
        /*005a*/ 	.short	(.L_99 - .L_98)
.L_98:
        /*005c*/ 	.word	0x00000000
        /*0060*/ 	.short	0x0003
        /*0062*/ 	.short	0x0018
        /*0064*/ 	.byte	0x00, 0xf5, 0x21, 0x00


	//----- nvinfo : EIATTR_KPARAM_INFO
	.align		4
.L_99:
        /*0068*/ 	.byte	0x04, 0x17
        /*006a*/ 	.short	(.L_101 - .L_100)
.L_100:
        /*006c*/ 	.word	0x00000000
        /*0070*/ 	.short	0x0002
        /*0072*/ 	.short	0x0010
        /*0074*/ 	.byte	0x00, 0xf5, 0x21, 0x00


	//----- nvinfo : EIATTR_KPARAM_INFO
	.align		4
.L_101:
        /*0078*/ 	.byte	0x04, 0x17
        /*007a*/ 	.short	(.L_103 - .L_102)
.L_102:
        /*007c*/ 	.word	0x00000000
        /*0080*/ 	.short	0x0001
        /*0082*/ 	.short	0x0008
        /*0084*/ 	.byte	0x00, 0xf5, 0x21, 0x00


	//----- nvinfo : EIATTR_KPARAM_INFO
	.align		4
.L_103:
        /*0088*/ 	.byte	0x04, 0x17
        /*008a*/ 	.short	(.L_105 - .L_104)
.L_104:
        /*008c*/ 	.word	0x00000000
        /*0090*/ 	.short	0x0000
        /*0092*/ 	.short	0x0000
        /*0094*/ 	.byte	0x00, 0xf5, 0x21, 0x00


	//----- nvinfo : EIATTR_SPARSE_MMA_MASK
	.align		4
.L_105:
        /*0098*/ 	.byte	0x03, 0x50
        /*009a*/ 	.short	0x0000


	//----- nvinfo : EIATTR_MAXREG_COUNT
	.align		4
        /*009c*/ 	.byte	0x03, 0x1b
        /*009e*/ 	.short	0x00ff


	//----- nvinfo : EIATTR_MERCURY_ISA_VERSION
	.align		4
        /*00a0*/ 	.byte	0x03, 0x5f
        /*00a2*/ 	.short	0x0101


	//----- nvinfo : EIATTR_VRC_CTA_INIT_COUNT
	.align		4
        /*00a4*/ 	.byte	0x02, 0x4a
	.zero		1
	.zero		1


	//----- nvinfo : EIATTR_EXIT_INSTR_OFFSETS
	.align		4
        /*00a8*/ 	.byte	0x04, 0x1c
        /*00aa*/ 	.short	(.L_107 - .L_106)


	//   ....[0]....
.L_106:
        /*00ac*/ 	.word	0x000001b0


	//   ....[1]....
        /*00b0*/ 	.word	0x000004c0


	//----- nvinfo : EIATTR_CRS_STACK_SIZE
	.align		4
.L_107:
        /*00b4*/ 	.byte	0x04, 0x1e
        /*00b6*/ 	.short	(.L_109 - .L_108)
.L_108:
        /*00b8*/ 	.word	0x00000000


	//----- nvinfo : EIATTR_CBANK_PARAM_SIZE
	.align		4
.L_109:
        /*00bc*/ 	.byte	0x03, 0x19
        /*00be*/ 	.short	0x0040


	//----- nvinfo : EIATTR_PARAM_CBANK
	.align		4
        /*00c0*/ 	.byte	0x04, 0x0a
        /*00c2*/ 	.short	(.L_111 - .L_110)
	.align		4
.L_110:
        /*00c4*/ 	.word	index@(.nv.constant0._Z15compute_bc_nobcPdS_S_S_diiS_S_)
        /*00c8*/ 	.short	0x0380
        /*00ca*/ 	.short	0x0040


	//----- nvinfo : EIATTR_SW_WAR
	.align		4
.L_111:
        /*00cc*/ 	.byte	0x04, 0x36
        /*00ce*/ 	.short	(.L_113 - .L_112)
.L_112:
        /*00d0*/ 	.word	0x00000008
.L_113:


//--------------------- .nv.info._Z15compute_ab_nobcPdS_S_S_diiS_S_ --------------------------
	.section	.nv.info._Z15compute_ab_nobcPdS_S_S_diiS_S_,"",@"SHT_CUDA_INFO"
	.sectionflags	@""
	.align	4


	//----- nvinfo : EIATTR_CUDA_API_VERSION
	.align		4
        /*0000*/ 	.byte	0x04, 0x37
        /*0002*/ 	.short	(.L_115 - .L_114)
.L_114:
        /*0004*/ 	.word	0x00000082


	//----- nvinfo : EIATTR_KPARAM_INFO
	.align		4
.L_115:
        /*0008*/ 	.byte	0x04, 0x17
        /*000a*/ 	.short	(.L_117 - .L_116)
.L_116:
        /*000c*/ 	.word	0x00000000
        /*0010*/ 	.short	0x0008
        /*0012*/ 	.short	0x0038
        /*0014*/ 	.byte	0x00, 0xf5, 0x21, 0x00


	//----- nvinfo : EIATTR_KPARAM_INFO
	.align		4
.L_117:
        /*0018*/ 	.byte	0x04, 0x17
        /*001a*/ 	.short	(.L_119 - .L_118)
.L_118:
        /*001c*/ 	.word	0x00000000
        /*0020*/ 	.short	0x0007
        /*0022*/ 	.short	0x0030
        /*0024*/ 	.byte	0x00, 0xf5, 0x21, 0x00


	//----- nvinfo : EIATTR_KPARAM_INFO
	.align		4
.L_119:
        /*0028*/ 	.byte	0x04, 0x17
        /*002a*/ 	.short	(.L_121 - .L_120)
.L_120:
        /*002c*/ 	.word	0x00000000
        /*0030*/ 	.short	0x0006
        /*0032*/ 	.short	0x002c
        /*0034*/ 	.byte	0x00, 0xf0, 0x11, 0x00


	//----- nvinfo : EIATTR_KPARAM_INFO
	.align		4
.L_121:
        /*0038*/ 	.byte	0x04, 0x17
        /*003a*/ 	.short	(.L_123 - .L_122)
.L_122:
        /*003c*/ 	.word	0x00000000
        /*0040*/ 	.short	0x0005
        /*0042*/ 	.short	0x0028
        /*0044*/ 	.byte	0x00, 0xf0, 0x11, 0x00


	//----- nvinfo : EIATTR_KPARAM_INFO
	.align		4
.L_123:
        /*0048*/ 	.byte	0x04, 0x17
        /*004a*/ 	.short	(.L_125 - .L_124)
.L_124:
        /*004c*/ 	.word	0x00000000
        /*0050*/ 	.short	0x0004
        /*0052*/ 	.short	0x0020
        /*0054*/ 	.byte	0x00, 0xf0, 0x21, 0x00


	//----- nvinfo : EIATTR_KPARAM_INFO
	.align		4
.L_125:
        /*0058*/ 	.byte	0x04, 0x17
        /*005a*/ 	.short	(.L_127 - .L_126)
.L_126:
        /*005c*/ 	.word	0x00000000
        /*0060*/ 	.short	0x0003
        /*0062*/ 	.short	0x0018
        /*0064*/ 	.byte	0x00, 0xf5, 0x21, 0x00


	//----- nvinfo : EIATTR_KPARAM_INFO
	.align		4
.L_127:
        /*0068*/ 	.byte	0x04, 0x17
        /*006a*/ 	.short	(.L_129 - .L_128)
.L_128:
        /*006c*/ 	.word	0x00000000
        /*0070*/ 	.short	0x0002
        /*0072*/ 	.short	0x0010
        /*0074*/ 	.byte	0x00, 0xf5, 0x21, 0x00


	//----- nvinfo : EIATTR_KPARAM_INFO
	.align		4
.L_129:
        /*0078*/ 	.byte	0x04, 0x17
        /*007a*/ 	.short	(.L_131 - .L_130)
.L_130:
        /*007c*/ 	.word	0x00000000
        /*0080*/ 	.short	0x0001
        /*0082*/ 	.short	0x0008
        /*0084*/ 	.byte	0x00, 0xf5, 0x21, 0x00


	//----- nvinfo : EIATTR_KPARAM_INFO
	.align		4
.L_131:
        /*0088*/ 	.byte	0x04, 0x17
        /*008a*/ 	.short	(.L_133 - .L_132)
.L_132:
        /*008c*/ 	.word	0x00000000
        /*0090*/ 	.short	0x0000
        /*0092*/ 	.short	0x0000
        /*0094*/ 	.byte	0x00, 0xf5, 0x21, 0x00


	//----- nvinfo : EIATTR_SPARSE_MMA_MASK
	.align		4
.L_133:
        /*0098*/ 	.byte	0x03, 0x50
        /*009a*/ 	.short	0x0000


	//----- nvinfo : EIATTR_MAXREG_COUNT
	.align		4
        /*009c*/ 	.byte	0x03, 0x1b
        /*009e*/ 	.short	0x00ff


	//----- nvinfo : EIATTR_MERCURY_ISA_VERSION
	.align		4
        /*00a0*/ 	.byte	0x03, 0x5f
        /*00a2*/ 	.short	0x0101


	//----- nvinfo : EIATTR_VRC_CTA_INIT_COUNT
	.align		4
        /*00a4*/ 	.byte	0x02, 0x4a
	.zero		1
	.zero		1


	//----- nvinfo : EIATTR_EXIT_INSTR_OFFSETS
	.align		4
        /*00a8*/ 	.byte	0x04, 0x1c
        /*00aa*/ 	.short	(.L_135 - .L_134)


	//   ....[0]....
.L_134:
        /*00ac*/ 	.word	0x000001b0


	//   ....[1]....
        /*00b0*/ 	.word	0x000004c0


	//----- nvinfo : EIATTR_CRS_STACK_SIZE
	.align		4
.L_135:
        /*00b4*/ 	.byte	0x04, 0x1e
        /*00b6*/ 	.short	(.L_137 - .L_136)
.L_136:
        /*00b8*/ 	.word	0x00000000


	//----- nvinfo : EIATTR_CBANK_PARAM_SIZE
	.align		4
.L_137:
        /*00bc*/ 	.byte	0x03, 0x19
        /*00be*/ 	.short	0x0040


	//----- nvinfo : EIATTR_PARAM_CBANK
	.align		4
        /*00c0*/ 	.byte	0x04, 0x0a
        /*00c2*/ 	.short	(.L_139 - .L_138)
	.align		4
.L_138:
        /*00c4*/ 	.word	index@(.nv.constant0._Z15compute_ab_nobcPdS_S_S_diiS_S_)
        /*00c8*/ 	.short	0x0380
        /*00ca*/ 	.short	0x0040


	//----- nvinfo : EIATTR_SW_WAR
	.align		4
.L_139:
        /*00cc*/ 	.byte	0x04, 0x36
        /*00ce*/ 	.short	(.L_141 - .L_140)
.L_140:
        /*00d0*/ 	.word	0x00000008
.L_141:


//--------------------- .nv.info._Z10include_bcPddddiiS_ --------------------------
	.section	.nv.info._Z10include_bcPddddiiS_,"",@"SHT_CUDA_INFO"
	.sectionflags	@""
	.align	4


	//----- nvinfo : EIATTR_CUDA_API_VERSION
	.align		4
        /*0000*/ 	.byte	0x04, 0x37
        /*0002*/ 	.short	(.L_143 - .L_142)
.L_142:
        /*0004*/ 	.word	0x00000082


	//----- nvinfo : EIATTR_KPARAM_INFO
	.align		4
.L_143:
        /*0008*/ 	.byte	0x04, 0x17
        /*000a*/ 	.short	(.L_145 - .L_144)
.L_144:
        /*000c*/ 	.word	0x00000000
        /*0010*/ 	.short	0x0006
        /*0012*/ 	.short	0x0028
        /*0014*/ 	.byte	0x00, 0xf5, 0x21, 0x00


	//----- nvinfo : EIATTR_KPARAM_INFO
	.align		4
.L_145:
        /*0018*/ 	.byte	0x04, 0x17
        /*001a*/ 	.short	(.L_147 - .L_146)
.L_146:
        /*001c*/ 	.word	0x00000000
        /*0020*/ 	.short	0x0005
        /*0022*/ 	.short	0x0024
        /*0024*/ 	.byte	0x00, 0xf0, 0x11, 0x00


	//----- nvinfo : EIATTR_KPARAM_INFO
	.align		4
.L_147:
        /*0028*/ 	.byte	0x04, 0x17
        /*002a*/ 	.short	(.L_149 - .L_148)
.L_148:
        /*002c*/ 	.word	0x00000000
        /*0030*/ 	.short	0x0004
        /*0032*/ 	.short	0x0020
        /*0034*/ 	.byte	0x00, 0xf0, 0x11, 0x00


	//----- nvinfo : EIATTR_KPARAM_INFO
	.align		4
.L_149:
        /*0038*/ 	.byte	0x04, 0x17
        /*003a*/ 	.short	(.L_151 - .L_150)
.L_150:
        /*003c*/ 	.word	0x00000000
        /*0040*/ 	.short	0x0003
        /*0042*/ 	.short	0x0018
        /*0044*/ 	.byte	0x00, 0xf0, 0x21, 0x00


	//----- nvinfo : EIATTR_KPARAM_INFO
	.align		4
.L_151:
        /*0048*/ 	.byte	0x04, 0x17
        /*004a*/ 	.short	(.L_153 - .L_152)
.L_152:
        /*004c*/ 	.word	0x00000000
        /*0050*/ 	.short	0x0002
        /*0052*/ 	.short	0x0010
        /*0054*/ 	.byte	0x00, 0xf0, 0x21, 0x00


	//----- nvinfo : EIATTR_KPARAM_INFO
	.align		4
.L_153:
        /*0058*/ 	.byte	0x04, 0x17
        /*005a*/ 	.short	(.L_155 - .L_154)
.L_154:
        /*005c*/ 	.word	0x00000000
        /*0060*/ 	.short	0x0001
        /*0062*/ 	.short	0x0008
        /*0064*/ 	.byte	0x00, 0xf0, 0x21, 0x00


	//----- nvinfo : EIATTR_KPARAM_INFO
	.align		4
.L_155:
        /*0068*/ 	.byte	0x04, 0x17
        /*006a*/ 	.short	(.L_157 - .L_156)
.L_156:
        /*006c*/ 	.word	0x00000000
        /*0070*/ 	.short	0x0000
        /*0072*/ 	.short	0x0000
        /*0074*/ 	.byte	0x00, 0xf5, 0x21, 0x00


	//----- nvinfo : EIATTR_SPARSE_MMA_MASK
	.align		4
.L_157:
        /*0078*/ 	.byte	0x03, 0x50
        /*007a*/ 	.short	0x0000


	//----- nvinfo : EIATTR_MAXREG_COUNT
	.align		4
        /*007c*/ 	.byte	0x03, 0x1b
        /*007e*/ 	.short	0x00ff


	//----- nvinfo : EIATTR_MERCURY_ISA_VERSION
	.align		4
        /*0080*/ 	.byte	0x03, 0x5f
        /*0082*/ 	.short	0x0101


	//----- nvinfo : EIATTR_VRC_CTA_INIT_COUNT
	.align		4
        /*0084*/ 	.byte	0x02, 0x4a
	.zero		1
	.zero		1


	//----- nvinfo : EIATTR_EXIT_INSTR_OFFSETS
	.align		4
        /*0088*/ 	.byte	0x04, 0x1c
        /*008a*/ 	.short	(.L_159 - .L_158)


	//   ....[0]....
.L_158:
        /*008c*/ 	.word	0x00000420


	//   ....[1]....
        /*0090*/ 	.word	0x000007a0


	//----- nvinfo : EIATTR_CRS_STACK_SIZE
	.align		4
.L_159:
        /*0094*/ 	.byte	0x04, 0x1e
        /*0096*/ 	.short	(.L_161 - .L_160)
.L_160:
        /*0098*/ 	.word	0x00000000


	//----- nvinfo : EIATTR_CBANK_PARAM_SIZE
	.align		4
.L_161:
        /*009c*/ 	.byte	0x03, 0x19
        /*009e*/ 	.short	0x0030


	//----- nvinfo : EIATTR_PARAM_CBANK
	.align		4
        /*00a0*/ 	.byte	0x04, 0x0a
        /*00a2*/ 	.short	(.L_163 - .L_162)
	.align		4
.L_162:
        /*00a4*/ 	.word	index@(.nv.constant0._Z10include_bcPddddiiS_)
        /*00a8*/ 	.short	0x0380
        /*00aa*/ 	.short	0x0030


	//----- nvinfo : EIATTR_SW_WAR
	.align		4
.L_163:
        /*00ac*/ 	.byte	0x04, 0x36
        /*00ae*/ 	.short	(.L_165 - .L_164)
.L_164:
        /*00b0*/ 	.word	0x00000008
.L_165:


//--------------------- .nv.info._Z3cx0Pdii       --------------------------
	.section	.nv.info._Z3cx0Pdii,"",@"SHT_CUDA_INFO"
	.sectionflags	@""
	.align	4


	//----- nvinfo : EIATTR_CUDA_API_VERSION
	.align		4
        /*0000*/ 	.byte	0x04, 0x37
        /*0002*/ 	.short	(.L_167 - .L_166)
.L_166:
        /*0004*/ 	.word	0x00000082


	//----- nvinfo : EIATTR_KPARAM_INFO
	.align		4
.L_167:
        /*0008*/ 	.byte	0x04, 0x17
        /*000a*/ 	.short	(.L_169 - .L_168)
.L_168:
        /*000c*/ 	.word	0x00000000
        /*0010*/ 	.short	0x0002
        /*0012*/ 	.short	0x000c
        /*0014*/ 	.byte	0x00, 0xf0, 0x11, 0x00


	//----- nvinfo : EIATTR_KPARAM_INFO
	.align		4
.L_169:
        /*0018*/ 	.byte	0x04, 0x17
        /*001a*/ 	.short	(.L_171 - .L_170)
.L_170:
        /*001c*/ 	.word	0x00000000
        /*0020*/ 	.short	0x0001
        /*0022*/ 	.short	0x0008
        /*0024*/ 	.byte	0x00, 0xf0, 0x11, 0x00


	//----- nvinfo : EIATTR_KPARAM_INFO
	.align		4
.L_171:
        /*0028*/ 	.byte	0x04, 0x17
        /*002a*/ 	.short	(.L_173 - .L_172)
.L_172:
        /*002c*/ 	.word	0x00000000
        /*0030*/ 	.short	0x0000
        /*0032*/ 	.short	0x0000
        /*0034*/ 	.byte	0x00, 0xf5, 0x21, 0x00


	//----- nvinfo : EIATTR_SPARSE_MMA_MASK
	.align		4
.L_173:
        /*0038*/ 	.byte	0x03, 0x50
        /*003a*/ 	.short	0x0000


	//----- nvinfo : EIATTR_MAXREG_COUNT
	.align		4
        /*003c*/ 	.byte	0x03, 0x1b
        /*003e*/ 	.short	0x00ff


	//----- nvinfo : EIATTR_MERCURY_ISA_VERSION
	.align		4
        /*0040*/ 	.byte	0x03, 0x5f
        /*0042*/ 	.short	0x0101


	//----- nvinfo : EIATTR_VRC_CTA_INIT_COUNT
	.align		4
        /*0044*/ 	.byte	0x02, 0x4a
	.zero		1
	.zero		1


	//----- nvinfo : EIATTR_EXIT_INSTR_OFFSETS
	.align		4
        /*0048*/ 	.byte	0x04, 0x1c
        /*004a*/ 	.short	(.L_175 - .L_174)


	//   ....[0]....
.L_174:
        /*004c*/ 	.word	0x00000070


	//   ....[1]....
        /*0050*/ 	.word	0x000000f0


	//----- nvinfo : EIATTR_CBANK_PARAM_SIZE
	.align		4
.L_175:
        /*0054*/ 	.byte	0x03, 0x19
        /*0056*/ 	.short	0x0010


	//----- nvinfo : EIATTR_PARAM_CBANK
	.align		4
        /*0058*/ 	.byte	0x04, 0x0a
        /*005a*/ 	.short	(.L_177 - .L_176)
	.align		4
.L_176:
        /*005c*/ 	.word	index@(.nv.constant0._Z3cx0Pdii)
        /*0060*/ 	.short	0x0380
        /*0062*/ 	.short	0x0010


	//----- nvinfo : EIATTR_SW_WAR
	.align		4
.L_177:
        /*0064*/ 	.byte	0x04, 0x36
        /*0066*/ 	.short	(.L_179 - .L_178)
.L_178:
        /*0068*/ 	.word	0x00000008
.L_179:


//--------------------- .nv.info._Z7Mfunc5DPdS_S_S_S_ddddddiiiiiS_ --------------------------
	.section	.nv.info._Z7Mfunc5DPdS_S_S_S_ddddddiiiiiS_,"",@"SHT_CUDA_INFO"
	.sectionflags	@""
	.align	4


	//----- nvinfo : EIATTR_CUDA_API_VERSION
	.align		4
        /*0000*/ 	.byte	0x04, 0x37
        /*0002*/ 	.short	(.L_181 - .L_180)
.L_180:
        /*0004*/ 	.word	0x00000082


	//----- nvinfo : EIATTR_KPARAM_INFO
	.align		4
.L_181:
        /*0008*/ 	.byte	0x04, 0x17
        /*000a*/ 	.short	(.L_183 - .L_182)
.L_182:
        /*000c*/ 	.word	0x00000000
        /*0010*/ 	.short	0x0010
        /*0012*/ 	.short	0x0070
        /*0014*/ 	.byte	0x00, 0xf5, 0x21, 0x00


	//----- nvinfo : EIATTR_KPARAM_INFO
	.align		4
.L_183:
        /*0018*/ 	.byte	0x04, 0x17
        /*001a*/ 	.short	(.L_185 - .L_184)
.L_184:
        /*001c*/ 	.word	0x00000000
        /*0020*/ 	.short	0x000f
        /*0022*/ 	.short	0x0068
        /*0024*/ 	.byte	0x00, 0xf0, 0x11, 0x00


	//----- nvinfo : EIATTR_KPARAM_INFO
	.align		4
.L_185:
        /*0028*/ 	.byte	0x04, 0x17
        /*002a*/ 	.short	(.L_187 - .L_186)
.L_186:
        /*002c*/ 	.word	0x00000000
        /*0030*/ 	.short	0x000e
        /*0032*/ 	.short	0x0064
        /*0034*/ 	.byte	0x00, 0xf0, 0x11, 0x00


	//----- nvinfo : EIATTR_KPARAM_INFO
	.align		4
.L_187:
        /*0038*/ 	.byte	0x04, 0x17
        /*003a*/ 	.short	(.L_189 - .L_188)
.L_188:
        /*003c*/ 	.word	0x00000000
        /*0040*/ 	.short	0x000d
        /*0042*/ 	.short	0x0060
        /*0044*/ 	.byte	0x00, 0xf0, 0x11, 0x00


	//----- nvinfo : EIATTR_KPARAM_INFO
	.align		4
.L_189:
        /*0048*/ 	.byte	0x04, 0x17
        /*004a*/ 	.short	(.L_191 - .L_190)
.L_190:
        /*004c*/ 	.word	0x00000000
        /*0050*/ 	.short	0x000c
        /*0052*/ 	.short	0x005c
        /*0054*/ 	.byte	0x00, 0xf0, 0x11, 0x00


	//----- nvinfo : EIATTR_KPARAM_INFO
	.align		4
.L_191:
        /*0058*/ 	.byte	0x04, 0x17
        /*005a*/ 	.short	(.L_193 - .L_192)
.L_192:
        /*005c*/ 	.word	0x00000000
        /*0060*/ 	.short	0x000b
        /*0062*/ 	.short	0x0058
        /*0064*/ 	.byte	0x00, 0xf0, 0x11, 0x00


	//----- nvinfo : EIATTR_KPARAM_INFO
	.align		4
.L_193:
        /*0068*/ 	.byte	0x04, 0x17
        /*006a*/ 	.short	(.L_195 - .L_194)
.L_194:
        /*006c*/ 	.word	0x00000000
        /*0070*/ 	.short	0x000a
        /*0072*/ 	.short	0x0050
        /*0074*/ 	.byte	0x00, 0xf0, 0x21, 0x00


	//----- nvinfo : EIATTR_KPARAM_INFO
	.align		4
.L_195:
        /*0078*/ 	.byte	0x04, 0x17
        /*007a*/ 	.short	(.L_197 - .L_196)
.L_196:
        /*007c*/ 	.word	0x00000000
        /*0080*/ 	.short	0x0009
        /*0082*/ 	.short	0x0048
        /*0084*/ 	.byte	0x00, 0xf0, 0x21, 0x00


	//----- nvinfo : EIATTR_KPARAM_INFO
	.align		4
.L_197:
        /*0088*/ 	.byte	0x04, 0x17
        /*008a*/ 	.short	(.L_199 - .L_198)
.L_198:
        /*008c*/ 	.word	0x00000000
        /*0090*/ 	.short	0x0008
        /*0092*/ 	.short	0x0040
        /*0094*/ 	.byte	0x00, 0xf0, 0x21, 0x00


	//----- nvinfo : EIATTR_KPARAM_INFO
	.align		4
.L_199:
        /*0098*/ 	.byte	0x04, 0x17
        /*009a*/ 	.short	(.L_201 - .L_200)
.L_200:
        /*009c*/ 	.word	0x00000000
        /*00a0*/ 	.short	0x0007
        /*00a2*/ 	.short	0x0038
        /*00a4*/ 	.byte	0x00, 0xf0, 0x21, 0x00


	//----- nvinfo : EIATTR_KPARAM_INFO
	.align		4
.L_201:
        /*00a8*/ 	.byte	0x04, 0x17
        /*00aa*/ 	.short	(.L_203 - .L_202)
.L_202:
        /*00ac*/ 	.word	0x00000000
        /*00b0*/ 	.short	0x0006
        /*00b2*/ 	.short	0x0030
        /*00b4*/ 	.byte	0x00, 0xf0, 0x21, 0x00


	//----- nvinfo : EIATTR_KPARAM_INFO
	.align		4
.L_203:
        /*00b8*/ 	.byte	0x04, 0x17
        /*00ba*/ 	.short	(.L_205 - .L_204)
.L_204:
        /*00bc*/ 	.word	0x00000000
        /*00c0*/ 	.short	0x0005
        /*00c2*/ 	.short	0x0028
        /*00c4*/ 	.byte	0x00, 0xf0, 0x21, 0x00


	//----- nvinfo : EIATTR_KPARAM_INFO
	.align		4
.L_205:
        /*00c8*/ 	.byte	0x04, 0x17
        /*00ca*/ 	.short	(.L_207 - .L_206)
.L_206:
        /*00cc*/ 	.word	0x00000000
        /*00d0*/ 	.short	0x0004
        /*00d2*/ 	.short	0x0020
        /*00d4*/ 	.byte	0x00, 0xf5, 0x21, 0x00


	//----- nvinfo : EIATTR_KPARAM_INFO
	.align		4
.L_207:
        /*00d8*/ 	.byte	0x04, 0x17
        /*00da*/ 	.short	(.L_209 - .L_208)
.L_208:
        /*00dc*/ 	.word	0x00000000
        /*00e0*/ 	.short	0x0003
        /*00e2*/ 	.short	0x0018
        /*00e4*/ 	.byte	0x00, 0xf5, 0x21, 0x00


	//----- nvinfo : EIATTR_KPARAM_INFO
	.align		4
.L_209:
        /*00e8*/ 	.byte	0x04, 0x17
        /*00ea*/ 	.short	(.L_211 - .L_210)
.L_210:
        /*00ec*/ 	.word	0x00000000
        /*00f0*/ 	.short	0x0002
        /*00f2*/ 	.short	0x0010
        /*00f4*/ 	.byte	0x00, 0xf5, 0x21, 0x00


	//----- nvinfo : EIATTR_KPARAM_INFO
	.align		4
.L_211:
        /*00f8*/ 	.byte	0x04, 0x17
        /*00fa*/ 	.short	(.L_213 - .L_212)
.L_212:
        /*00fc*/ 	.word	0x00000000
        /*0100*/ 	.short	0x0001
        /*0102*/ 	.short	0x0008
        /*0104*/ 	.byte	0x00, 0xf5, 0x21, 0x00


	//----- nvinfo : EIATTR_KPARAM_INFO
	.align		4
.L_213:
        /*0108*/ 	.byte	0x04, 0x17
        /*010a*/ 	.short	(.L_215 - .L_214)
.L_214:
        /*010c*/ 	.word	0x00000000
        /*0110*/ 	.short	0x0000
        /*0112*/ 	.short	0x0000
        /*0114*/ 	.byte	0x00, 0xf5, 0x21, 0x00


	//----- nvinfo : EIATTR_SPARSE_MMA_MASK
	.align		4
.L_215:
        /*0118*/ 	.byte	0x03, 0x50
        /*011a*/ 	.short	0x0000


	//----- nvinfo : EIATTR_MAXREG_COUNT
	.align		4
        /*011c*/ 	.byte	0x03, 0x1b
        /*011e*/ 	.short	0x00ff


	//----- nvinfo : EIATTR_MERCURY_ISA_VERSION
	.align		4
        /*0120*/ 	.byte	0x03, 0x5f
        /*0122*/ 	.short	0x0101


	//----- nvinfo : EIATTR_VRC_CTA_INIT_COUNT
	.align		4
        /*0124*/ 	.byte	0x02, 0x4a
	.zero		1
	.zero		1


	//----- nvinfo : EIATTR_EXIT_INSTR_OFFSETS
	.align		4
        /*0128*/ 	.byte	0x04, 0x1c
        /*012a*/ 	.short	(.L_217 - .L_216)


	//   ....[0]....
.L_216:
        /*012c*/ 	.word	0x00000440


	//   ....[1]....
        /*0130*/ 	.word	0x00000b90


	//----- nvinfo : EIATTR_CBANK_PARAM_SIZE
	.align		4
.L_217:
        /*0134*/ 	.byte	0x03, 0x19
        /*0136*/ 	.short	0x0078


	//----- nvinfo : EIATTR_PARAM_CBANK
	.align		4
        /*0138*/ 	.byte	0x04, 0x0a
        /*013a*/ 	.short	(.L_219 - .L_218)
	.align		4
.L_218:
        /*013c*/ 	.word	index@(.nv.constant0._Z7Mfunc5DPdS_S_S_S_ddddddiiiiiS_)
        /*0140*/ 	.short	0x0380
        /*0142*/ 	.short	0x0078


	//----- nvinfo : EIATTR_SW_WAR
	.align		4
.L_219:
        /*0144*/ 	.byte	0x04, 0x36
        /*0146*/ 	.short	(.L_221 - .L_220)
.L_220:
        /*0148*/ 	.word	0x00000008
.L_221:


//--------------------- .nv.info._Z7Mfunc4DPdS_S_S_dddddiiiiS_ --------------------------
	.section	.nv.info._Z7Mfunc4DPdS_S_S_dddddiiiiS_,"",@"SHT_CUDA_INFO"
	.sectionflags	@""
	.align	4


	//----- nvinfo : EIATTR_CUDA_API_VERSION
	.align		4
        /*0000*/ 	.byte	0x04, 0x37
        /*0002*/ 	.short	(.L_223 - .L_222)
.L_222:
        /*0004*/ 	.word	0x00000082


	//----- nvinfo : EIATTR_KPARAM_INFO
	.align		4
.L_223:
        /*0008*/ 	.byte	0x04, 0x17
        /*000a*/ 	.short	(.L_225 - .L_224)
.L_224:
        /*000c*/ 	.word	0x00000000
        /*0010*/ 	.short	0x000d
        /*0012*/ 	.short	0x0058
        /*0014*/ 	.byte	0x00, 0xf5, 0x21, 0x00


	//----- nvinfo : EIATTR_KPARAM_INFO
	.align		4
.L_225:
        /*0018*/ 	.byte	0x04, 0x17
        /*001a*/ 	.short	(.L_227 - .L_226)
.L_226:
        /*001c*/ 	.word	0x00000000
        /*0020*/ 	.short	0x000c
        /*0022*/ 	.short	0x0054
        /*0024*/ 	.byte	0x00, 0xf0, 0x11, 0x00


	//----- nvinfo : EIATTR_KPARAM_INFO
	.align		4
.L_227:
        /*0028*/ 	.byte	0x04, 0x17
        /*002a*/ 	.short	(.L_229 - .L_228)
.L_228:
        /*002c*/ 	.word	0x00000000
        /*0030*/ 	.short	0x000b
        /*0032*/ 	.short	0x0050
        /*0034*/ 	.byte	0x00, 0xf0, 0x11, 0x00


	//----- nvinfo : EIATTR_KPARAM_INFO
	.align		4
.L_229:
        /*0038*/ 	.byte	0x04, 0x17
        /*003a*/ 	.short	(.L_231 - .L_230)
.L_230:
        /*003c*/ 	.word	0x00000000
        /*0040*/ 	.short	0x000a
        /*0042*/ 	.short	0x004c
        /*0044*/ 	.byte	0x00, 0xf0, 0x11, 0x00


	//----- nvinfo : EIATTR_KPARAM_INFO
	.align		4
.L_231:
        /*0048*/ 	.byte	0x04, 0x17
        /*004a*/ 	.short	(.L_233 - .L_232)
.L_232:
        /*004c*/ 	.word	0x00000000
        /*0050*/ 	.short	0x0009
        /*0052*/ 	.short	0x0048
        /*0054*/ 	.byte	0x00, 0xf0, 0x11, 0x00


	//----- nvinfo : EIATTR_KPARAM_INFO
	.align		4
.L_233:
        /*0058*/ 	.byte	0x04, 0x17
        /*005a*/ 	.short	(.L_235 - .L_234)
.L_234:
        /*005c*/ 	.word	0x00000000
        /*0060*/ 	.short	0x0008
        /*0062*/ 	.short	0x0040
        /*0064*/ 	.byte	0x00, 0xf0, 0x21, 0x00


	//----- nvinfo : EIATTR_KPARAM_INFO
	.align		4
.L_235:
        /*0068*/ 	.byte	0x04, 0x17
        /*006a*/ 	.short	(.L_237 - .L_236)
.L_236:
        /*006c*/ 	.word	0x00000000
        /*0070*/ 	.short	0x0007
        /*0072*/ 	.short	0x0038
        /*0074*/ 	.byte	0x00, 0xf0, 0x21, 0x00


	//----- nvinfo : EIATTR_KPARAM_INFO
	.align		4
.L_237:
        /*0078*/ 	.byte	0x04, 0x17
        /*007a*/ 	.short	(.L_239 - .L_238)
.L_238:
        /*007c*/ 	.word	0x00000000
        /*0080*/ 	.short	0x0006
        /*0082*/ 	.short	0x0030
        /*0084*/ 	.byte	0x00, 0xf0, 0x21, 0x00


	//----- nvinfo : EIATTR_KPARAM_INFO
	.align		4
.L_239:
        /*0088*/ 	.byte	0x04, 0x17
        /*008a*/ 	.short	(.L_241 - .L_240)
.L_240:
        /*008c*/ 	.word	0x00000000
        /*0090*/ 	.short	0x0005
        /*0092*/ 	.short	0x0028
        /*0094*/ 	.byte	0x00, 0xf0, 0x21, 0x00


	//----- nvinfo : EIATTR_KPARAM_INFO
	.align		4
.L_241:
        /*0098*/ 	.byte	0x04, 0x17
        /*009a*/ 	.short	(.L_243 - .L_242)
.L_242:
        /*009c*/ 	.word	0x00000000
        /*00a0*/ 	.short	0x0004
        /*00a2*/ 	.short	0x0020
        /*00a4*/ 	.byte	0x00, 0xf0, 0x21, 0x00


	//----- nvinfo : EIATTR_KPARAM_INFO
	.align		4
.L_243:
        /*00a8*/ 	.byte	0x04, 0x17
        /*00aa*/ 	.short	(.L_245 - .L_244)
.L_244:
        /*00ac*/ 	.word	0x00000000
        /*00b0*/ 	.short	0x0003
        /*00b2*/ 	.short	0x0018
        /*00b4*/ 	.byte	0x00, 0xf5, 0x21, 0x00


	//----- nvinfo : EIATTR_KPARAM_INFO
	.align		4
.L_245:
        /*00b8*/ 	.byte	0x04, 0x17
        /*00ba*/ 	.short	(.L_247 - .L_246)
.L_246:
        /*00bc*/ 	.word	0x00000000
        /*00c0*/ 	.short	0x0002
        /*00c2*/ 	.short	0x0010
        /*00c4*/ 	.byte	0x00, 0xf5, 0x21, 0x00


	//----- nvinfo : EIATTR_KPARAM_INFO
	.align		4
.L_247:
        /*00c8*/ 	.byte	0x04, 0x17
        /*00ca*/ 	.short	(.L_249 - .L_248)
.L_248:
        /*00cc*/ 	.word	0x00000000
        /*00d0*/ 	.short	0x0001
        /*00d2*/ 	.short	0x0008
        /*00d4*/ 	.byte	0x00, 0xf5, 0x21, 0x00


	//----- nvinfo : EIATTR_KPARAM_INFO
	.align		4
.L_249:
        /*00d8*/ 	.byte	0x04, 0x17
        /*00da*/ 	.short	(.L_251 - .L_250)
.L_250:
        /*00dc*/ 	.word	0x00000000
        /*00e0*/ 	.short	0x0000
        /*00e2*/ 	.short	0x0000
        /*00e4*/ 	.byte	0x00, 0xf5, 0x21, 0x00


	//----- nvinfo : EIATTR_SPARSE_MMA_MASK
	.align		4
.L_251:
        /*00e8*/ 	.byte	0x03, 0x50
        /*00ea*/ 	.short	0x0000


	//----- nvinfo : EIATTR_MAXREG_COUNT
	.align		4
        /*00ec*/ 	.byte	0x03, 0x1b
        /*00ee*/ 	.short	0x00ff


	//----- nvinfo : EIATTR_MERCURY_ISA_VERSION
	.align		4
        /*00f0*/ 	.byte	0x03, 0x5f
        /*00f2*/ 	.short	0x0101


	//----- nvinfo : EIATTR_VRC_CTA_INIT_COUNT
	.align		4
        /*00f4*/ 	.byte	0x02, 0x4a
	.zero		1
	.zero		1


	//----- nvinfo : EIATTR_EXIT_INSTR_OFFSETS
	.align		4
        /*00f8*/ 	.byte	0x04, 0x1c
        /*00fa*/ 	.short	(.L_253 - .L_252)


	//   ....[0]....
.L_252:
        /*00fc*/ 	.word	0x000001c0


	//   ....[1]....
        /*0100*/ 	.word	0x000008b0


	//----- nvinfo : EIATTR_CBANK_PARAM_SIZE
	.align		4
.L_253:
        /*0104*/ 	.byte	0x03, 0x19
        /*0106*/ 	.short	0x0060


	//----- nvinfo : EIATTR_PARAM_CBANK
	.align		4
        /*0108*/ 	.byte	0x04, 0x0a
        /*010a*/ 	.short	(.L_255 - .L_254)
	.align		4
.L_254:
        /*010c*/ 	.word	index@(.nv.constant0._Z7Mfunc4DPdS_S_S_dddddiiiiS_)
        /*0110*/ 	.short	0x0380
        /*0112*/ 	.short	0x0060


	//----- nvinfo : EIATTR_SW_WAR
	.align		4
.L_255:
        /*0114*/ 	.byte	0x04, 0x36
        /*0116*/ 	.short	(.L_257 - .L_256)
.L_256:
        /*0118*/ 	.word	0x00000008
.L_257:


//--------------------- .nv.info._Z7Mfunc3DPdS_S_ddddiiiS_ --------------------------
	.section	.nv.info._Z7Mfunc3DPdS_S_ddddiiiS_,"",@"SHT_CUDA_INFO"
	.sectionflags	@""
	.align	4


	//----- nvinfo : EIATTR_CUDA_API_VERSION
	.align		4
        /*0000*/ 	.byte	0x04, 0x37
        /*0002*/ 	.short	(.L_259 - .L_258)
.L_258:
        /*0004*/ 	.word	0x00000082


	//----- nvinfo : EIATTR_KPARAM_INFO
	.align		4
.L_259:
        /*0008*/ 	.byte	0x04, 0x17
        /*000a*/ 	.short	(.L_261 - .L_260)
.L_260:
        /*000c*/ 	.word	0x00000000
        /*0010*/ 	.short	0x000a
        /*0012*/ 	.short	0x0048
        /*0014*/ 	.byte	0x00, 0xf5, 0x21, 0x00


	//----- nvinfo : EIATTR_KPARAM_INFO
	.align		4
.L_261:
        /*0018*/ 	.byte	0x04, 0x17
        /*001a*/ 	.short	(.L_263 - .L_262)
.L_262:
        /*001c*/ 	.word	0x00000000
        /*0020*/ 	.short	0x0009
        /*0022*/ 	.short	0x0040
        /*0024*/ 	.byte	0x00, 0xf0, 0x11, 0x00


	//----- nvinfo : EIATTR_KPARAM_INFO
	.align		4
.L_263:
        /*0028*/ 	.byte	0x04, 0x17
        /*002a*/ 	.short	(.L_265 - .L_264)
.L_264:
        /*002c*/ 	.word	0x00000000
        /*0030*/ 	.short	0x0008
        /*0032*/ 	.short	0x003c
        /*0034*/ 	.byte	0x00, 0xf0, 0x11, 0x00


	//----- nvinfo : EIATTR_KPARAM_INFO
	.align		4
.L_265:
        /*0038*/ 	.byte	0x04, 0x17
        /*003a*/ 	.short	(.L_267 - .L_266)
.L_266:
        /*003c*/ 	.word	0x00000000
        /*0040*/ 	.short	0x0007
        /*0042*/ 	.short	0x0038
        /*0044*/ 	.byte	0x00, 0xf0, 0x11, 0x00


	//----- nvinfo : EIATTR_KPARAM_INFO
	.align		4
.L_267:
        /*0048*/ 	.byte	0x04, 0x17
        /*004a*/ 	.short	(.L_269 - .L_268)
.L_268:
        /*004c*/ 	.word	0x00000000
        /*0050*/ 	.short	0x0006
        /*0052*/ 	.short	0x0030
        /*0054*/ 	.byte	0x00, 0xf0, 0x21, 0x00


	//----- nvinfo : EIATTR_KPARAM_INFO
	.align		4
.L_269:
        /*0058*/ 	.byte	0x04, 0x17
        /*005a*/ 	.short	(.L_271 - .L_270)
.L_270:
        /*005c*/ 	.word	0x00000000
        /*0060*/ 	.short	0x0005
        /*0062*/ 	.short	0x0028
        /*0064*/ 	.byte	0x00, 0xf0, 0x21, 0x00


	//----- nvinfo : EIATTR_KPARAM_INFO
	.align		4
.L_271:
        /*0068*/ 	.byte	0x04, 0x17
        /*006a*/ 	.short	(.L_273 - .L_272)
.L_272:
        /*006c*/ 	.word	0x00000000
        /*0070*/ 	.short	0x0004
        /*0072*/ 	.short	0x0020
        /*0074*/ 	.byte	0x00, 0xf0, 0x21, 0x00


	//----- nvinfo : EIATTR_KPARAM_INFO
	.align		4
.L_273:
        /*0078*/ 	.byte	0x04, 0x17
        /*007a*/ 	.short	(.L_275 - .L_274)
.L_274:
        /*007c*/ 	.word	0x00000000
        /*0080*/ 	.short	0x0003
        /*0082*/ 	.short	0x0018
        /*0084*/ 	.byte	0x00, 0xf0, 0x21, 0x00


	//----- nvinfo : EIATTR_KPARAM_INFO
	.align		4
.L_275:
        /*0088*/ 	.byte	0x04, 0x17
        /*008a*/ 	.short	(.L_277 - .L_276)
.L_276:
        /*008c*/ 	.word	0x00000000
        /*0090*/ 	.short	0x0002
        /*0092*/ 	.short	0x0010
        /*0094*/ 	.byte	0x00, 0xf5, 0x21, 0x00


	//----- nvinfo : EIATTR_KPARAM_INFO
	.align		4
.L_277:
        /*0098*/ 	.byte	0x04, 0x17
        /*009a*/ 	.short	(.L_279 - .L_278)
.L_278:
        /*009c*/ 	.word	0x00000000
        /*00a0*/ 	.short	0x0001
        /*00a2*/ 	.short	0x0008
        /*00a4*/ 	.byte	0x00, 0xf5, 0x21, 0x00


	//----- nvinfo : EIATTR_KPARAM_INFO
	.align		4
.L_279:
        /*00a8*/ 	.byte	0x04, 0x17
        /*00aa*/ 	.short	(.L_281 - .L_280)
.L_280:
        /*00ac*/ 	.word	0x00000000
        /*00b0*/ 	.short	0x0000
        /*00b2*/ 	.short	0x0000
        /*00b4*/ 	.byte	0x00, 0xf5, 0x21, 0x00


	//----- nvinfo : EIATTR_SPARSE_MMA_MASK
	.align		4
.L_281:
        /*00b8*/ 	.byte	0x03, 0x50
        /*00ba*/ 	.short	0x0000


	//----- nvinfo : EIATTR_MAXREG_COUNT
	.align		4
        /*00bc*/ 	.byte	0x03, 0x1b
        /*00be*/ 	.short	0x00ff


	//----- nvinfo : EIATTR_MERCURY_ISA_VERSION
	.align		4
        /*00c0*/ 	.byte	0x03, 0x5f
        /*00c2*/ 	.short	0x0101


	//----- nvinfo : EIATTR_VRC_CTA_INIT_COUNT
	.align		4
        /*00c4*/ 	.byte	0x02, 0x4a
	.zero		1
	.zero		1


	//----- nvinfo : EIATTR_EXIT_INSTR_OFFSETS
	.align		4
        /*00c8*/ 	.byte	0x04, 0x1c
        /*00ca*/ 	.short	(.L_283 - .L_282)


	//   ....[0]....
.L_282:
        /*00cc*/ 	.word	0x00000400


	//   ....[1]....
        /*00d0*/ 	.word	0x00000630


	//----- nvinfo : EIATTR_CBANK_PARAM_SIZE
	.align		4
.L_283:
        /*00d4*/ 	.byte	0x03, 0x19
        /*00d6*/ 	.short	0x0050


	//----- nvinfo : EIATTR_PARAM_CBANK
	.align		4
        /*00d8*/ 	.byte	0x04, 0x0a
        /*00da*/ 	.short	(.L_285 - .L_284)
	.align		4
.L_284:
        /*00dc*/ 	.word	index@(.nv.constant0._Z7Mfunc3DPdS_S_ddddiiiS_)
        /*00e0*/ 	.short	0x0380
        /*00e2*/ 	.short	0x0050


	//----- nvinfo : EIATTR_SW_WAR
	.align		4
.L_285:
        /*00e4*/ 	.byte	0x04, 0x36
        /*00e6*/ 	.short	(.L_287 - .L_286)
.L_286:
        /*00e8*/ 	.word	0x00000008
.L_287:


//--------------------- .nv.info._Z7Mfunc2DPdS_dddiiS_ --------------------------
	.section	.nv.info._Z7Mfunc2DPdS_dddiiS_,"",@"SHT_CUDA_INFO"
	.sectionflags	@""
	.align	4


	//----- nvinfo : EIATTR_CUDA_API_VERSION
	.align		4
        /*0000*/ 	.byte	0x04, 0x37
        /*0002*/ 	.short	(.L_289 - .L_288)
.L_288:
        /*0004*/ 	.word	0x00000082


	//----- nvinfo : EIATTR_KPARAM_INFO
	.align		4
.L_289:
        /*0008*/ 	.byte	0x04, 0x17
        /*000a*/ 	.short	(.L_291 - .L_290)
.L_290:
        /*000c*/ 	.word	0x00000000
        /*0010*/ 	.short	0x0007
        /*0012*/ 	.short	0x0030
        /*0014*/ 	.byte	0x00, 0xf5, 0x21, 0x00


	//----- nvinfo : EIATTR_KPARAM_INFO
	.align		4
.L_291:
        /*0018*/ 	.byte	0x04, 0x17
        /*001a*/ 	.short	(.L_293 - .L_292)
.L_292:
        /*001c*/ 	.word	0x00000000
        /*0020*/ 	.short	0x0006
        /*0022*/ 	.short	0x002c
        /*0024*/ 	.byte	0x00, 0xf0, 0x11, 0x00


	//----- nvinfo : EIATTR_KPARAM_INFO
	.align		4
.L_293:
        /*0028*/ 	.byte	0x04, 0x17
        /*002a*/ 	.short	(.L_295 - .L_294)
.L_294:
        /*002c*/ 	.word	0x00000000
        /*0030*/ 	.short	0x0005
        /*0032*/ 	.short	0x0028
        /*0034*/ 	.byte	0x00, 0xf0, 0x11, 0x00


	//----- nvinfo : EIATTR_KPARAM_INFO
	.align		4
.L_295:
        /*0038*/ 	.byte	0x04, 0x17
        /*003a*/ 	.short	(.L_297 - .L_296)
.L_296:
        /*003c*/ 	.word	0x00000000
        /*0040*/ 	.short	0x0004
        /*0042*/ 	.short	0x0020
        /*0044*/ 	.byte	0x00, 0xf0, 0x21, 0x00


	//----- nvinfo : EIATTR_KPARAM_INFO
	.align		4
.L_297:
        /*0048*/ 	.byte	0x04, 0x17
        /*004a*/ 	.short	(.L_299 - .L_298)
.L_298:
        /*004c*/ 	.word	0x00000000
        /*0050*/ 	.short	0x0003
        /*0052*/ 	.short	0x0018
        /*0054*/ 	.byte	0x00, 0xf0, 0x21, 0x00


	//----- nvinfo : EIATTR_KPARAM_INFO
	.align		4
.L_299:
        /*0058*/ 	.byte	0x04, 0x17
        /*005a*/ 	.short	(.L_301 - .L_300)
.L_300:
        /*005c*/ 	.word	0x00000000
        /*0060*/ 	.short	0x0002
        /*0062*/ 	.short	0x0010
        /*0064*/ 	.byte	0x00, 0xf0, 0x21, 0x00


	//----- nvinfo : EIATTR_KPARAM_INFO
	.align		4
.L_301:
        /*0068*/ 	.byte	0x04, 0x17
        /*006a*/ 	.short	(.L_303 - .L_302)
.L_302:
        /*006c*/ 	.word	0x00000000
        /*0070*/ 	.short	0x0001
        /*0072*/ 	.short	0x0008
        /*0074*/ 	.byte	0x00, 0xf5, 0x21, 0x00


	//----- nvinfo : EIATTR_KPARAM_INFO
	.align		4
.L_303:
        /*0078*/ 	.byte	0x04, 0x17
        /*007a*/ 	.short	(.L_305 - .L_304)
.L_304:
        /*007c*/ 	.word	0x00000000
        /*0080*/ 	.short	0x0000
        /*0082*/ 	.short	0x0000
        /*0084*/ 	.byte	0x00, 0xf5, 0x21, 0x00


	//----- nvinfo : EIATTR_SPARSE_MMA_MASK
	.align		4
.L_305:
        /*0088*/ 	.byte	0x03, 0x50
        /*008a*/ 	.short	0x0000


	//----- nvinfo : EIATTR_MAXREG_COUNT
	.align		4
        /*008c*/ 	.byte	0x03, 0x1b
        /*008e*/ 	.short	0x00ff


	//----- nvinfo : EIATTR_MERCURY_ISA_VERSION
	.align		4
        /*0090*/ 	.byte	0x03, 0x5f
        /*0092*/ 	.short	0x0101


	//----- nvinfo : EIATTR_VRC_CTA_INIT_COUNT
	.align		4
        /*0094*/ 	.byte	0x02, 0x4a
	.zero		1
	.zero		1


	//----- nvinfo : EIATTR_EXIT_INSTR_OFFSETS
	.align		4
        /*0098*/ 	.byte	0x04, 0x1c
        /*009a*/ 	.short	(.L_307 - .L_306)


	//   ....[0]....
.L_306:
        /*009c*/ 	.word	0x000001a0


	//   ....[1]....
        /*00a0*/ 	.word	0x00000350


	//----- nvinfo : EIATTR_CBANK_PARAM_SIZE
	.align		4
.L_307:
        /*00a4*/ 	.byte	0x03, 0x19
        /*00a6*/ 	.short	0x0038


	//----- nvinfo : EIATTR_PARAM_CBANK
	.align		4
        /*00a8*/ 	.byte	0x04, 0x0a
        /*00aa*/ 	.short	(.L_309 - .L_308)
	.align		4
.L_308:
        /*00ac*/ 	.word	index@(.nv.constant0._Z7Mfunc2DPdS_dddiiS_)
        /*00b0*/ 	.short	0x0380
        /*00b2*/ 	.short	0x0038


	//----- nvinfo : EIATTR_SW_WAR
	.align		4
.L_309:
        /*00b4*/ 	.byte	0x04, 0x36
        /*00b6*/ 	.short	(.L_311 - .L_310)
.L_310:
        /*00b8*/ 	.word	0x00000008
.L_311:


//--------------------- .nv.info._Z5VfuncPddiS_   --------------------------
	.section	.nv.info._Z5VfuncPddiS_,"",@"SHT_CUDA_INFO"
	.sectionflags	@""
	.align	4


	//----- nvinfo : EIATTR_CUDA_API_VERSION
	.align		4
        /*0000*/ 	.byte	0x04, 0x37
        /*0002*/ 	.short	(.L_313 - .L_312)
.L_312:
        /*0004*/ 	.word	0x00000082


	//----- nvinfo : EIATTR_KPARAM_INFO
	.align		4
.L_313:
        /*0008*/ 	.byte	0x04, 0x17
        /*000a*/ 	.short	(.L_315 - .L_314)
.L_314:
        /*000c*/ 	.word	0x00000000
        /*0010*/ 	.short	0x0003
        /*0012*/ 	.short	0x0018
        /*0014*/ 	.byte	0x00, 0xf5, 0x21, 0x00


	//----- nvinfo : EIATTR_KPARAM_INFO
	.align		4
.L_315:
        /*0018*/ 	.byte	0x04, 0x17
        /*001a*/ 	.short	(.L_317 - .L_316)
.L_316:
        /*001c*/ 	.word	0x00000000
        /*0020*/ 	.short	0x0002
        /*0022*/ 	.short	0x0010
        /*0024*/ 	.byte	0x00, 0xf0, 0x11, 0x00


	//----- nvinfo : EIATTR_KPARAM_INFO
	.align		4
.L_317:
        /*0028*/ 	.byte	0x04, 0x17
        /*002a*/ 	.short	(.L_319 - .L_318)
.L_318:
        /*002c*/ 	.word	0x00000000
        /*0030*/ 	.short	0x0001
        /*0032*/ 	.short	0x0008
        /*0034*/ 	.byte	0x00, 0xf0, 0x21, 0x00


	//----- nvinfo : EIATTR_KPARAM_INFO
	.align		4
.L_319:
        /*0038*/ 	.byte	0x04, 0x17
        /*003a*/ 	.short	(.L_321 - .L_320)
.L_320:
        /*003c*/ 	.word	0x00000000
        /*0040*/ 	.short	0x0000
        /*0042*/ 	.short	0x0000
        /*0044*/ 	.byte	0x00, 0xf5, 0x21, 0x00


	//----- nvinfo : EIATTR_SPARSE_MMA_MASK
	.align		4
.L_321:
        /*0048*/ 	.byte	0x03, 0x50
        /*004a*/ 	.short	0x0000


	//----- nvinfo : EIATTR_MAXREG_COUNT
	.align		4
        /*004c*/ 	.byte	0x03, 0x1b
        /*004e*/ 	.short	0x00ff


	//----- nvinfo : EIATTR_MERCURY_ISA_VERSION
	.align		4
        /*0050*/ 	.byte	0x03, 0x5f
        /*0052*/ 	.short	0x0101


	//----- nvinfo : EIATTR_VRC_CTA_INIT_COUNT
	.align		4
        /*0054*/ 	.byte	0x02, 0x4a
	.zero		1
	.zero		1


	//----- nvinfo : EIATTR_EXIT_INSTR_OFFSETS
	.align		4
        /*0058*/ 	.byte	0x04, 0x1c
        /*005a*/ 	.short	(.L_323 - .L_322)


	//   ....[0]....
.L_322:
        /*005c*/ 	.word	0x00000070


	//   ....[1]....
        /*0060*/ 	.word	0x00000250


	//----- nvinfo : EIATTR_CRS_STACK_SIZE
	.align		4
.L_323:
        /*0064*/ 	.byte	0x04, 0x1e
        /*0066*/ 	.short	(.L_325 - .L_324)
.L_324:
        /*0068*/ 	.word	0x00000000


	//----- nvinfo : EIATTR_CBANK_PARAM_SIZE
	.align		4
.L_325:
        /*006c*/ 	.byte	0x03, 0x19
        /*006e*/ 	.short	0x0020


	//----- nvinfo : EIATTR_PARAM_CBANK
	.align		4
        /*0070*/ 	.byte	0x04, 0x0a
        /*0072*/ 	.short	(.L_327 - .L_326)
	.align		4
.L_326:
        /*0074*/ 	.word	index@(.nv.constant0._Z5VfuncPddiS_)
        /*0078*/ 	.short	0x0380
        /*007a*/ 	.short	0x0020


	//----- nvinfo : EIATTR_SW_WAR
	.align		4
.L_327:
        /*007c*/ 	.byte	0x04, 0x36
        /*007e*/ 	.short	(.L_329 - .L_328)
.L_328:
        /*0080*/ 	.word	0x00000008
.L_329:


//--------------------- .nv.info._Z19inject_mutations_5DPdiddddd --------------------------
	.section	.nv.info._Z19inject_mutations_5DPdiddddd,"",@"SHT_CUDA_INFO"
	.sectionflags	@""
	.align	4


	//----- nvinfo : EIATTR_CUDA_API_VERSION
	.align		4
        /*0000*/ 	.byte	0x04, 0x37
        /*0002*/ 	.short	(.L_331 - .L_330)
.L_330:
        /*0004*/ 	.word	0x00000082


	//----- nvinfo : EIATTR_KPARAM_INFO
	.align		4
.L_331:
        /*0008*/ 	.byte	0x04, 0x17
        /*000a*/ 	.short	(.L_333 - .L_332)
.L_332:
        /*000c*/ 	.word	0x00000000
        /*0010*/ 	.short	0x0006
        /*0012*/ 	.short	0x0030
        /*0014*/ 	.byte	0x00, 0xf0, 0x21, 0x00


	//----- nvinfo : EIATTR_KPARAM_INFO
	.align		4
.L_333:
        /*0018*/ 	.byte	0x04, 0x17
        /*001a*/ 	.short	(.L_335 - .L_334)
.L_334:
        /*001c*/ 	.word	0x00000000
        /*0020*/ 	.short	0x0005
        /*0022*/ 	.short	0x0028
        /*0024*/ 	.byte	0x00, 0xf0, 0x21, 0x00


	//----- nvinfo : EIATTR_KPARAM_INFO
	.align		4
.L_335:
        /*0028*/ 	.byte	0x04, 0x17
        /*002a*/ 	.short	(.L_337 - .L_336)
.L_336:
        /*002c*/ 	.word	0x00000000
        /*0030*/ 	.short	0x0004
        /*0032*/ 	.short	0x0020
        /*0034*/ 	.byte	0x00, 0xf0, 0x21, 0x00


	//----- nvinfo : EIATTR_KPARAM_INFO
	.align		4
.L_337:
        /*0038*/ 	.byte	0x04, 0x17
        /*003a*/ 	.short	(.L_339 - .L_338)
.L_338:
        /*003c*/ 	.word	0x00000000
        /*0040*/ 	.short	0x0003
        /*0042*/ 	.short	0x0018
        /*0044*/ 	.byte	0x00, 0xf0, 0x21, 0x00


	//----- nvinfo : EIATTR_KPARAM_INFO
	.align		4
.L_339:
        /*0048*/ 	.byte	0x04, 0x17
        /*004a*/ 	.short	(.L_341 - .L_340)
.L_340:
        /*004c*/ 	.word	0x00000000
        /*0050*/ 	.short	0x0002
        /*0052*/ 	.short	0x0010
        /*0054*/ 	.byte	0x00, 0xf0, 0x21, 0x00


	//----- nvinfo : EIATTR_KPARAM_INFO
	.align		4
.L_341:
        /*0058*/ 	.byte	0x04, 0x17
        /*005a*/ 	.short	(.L_343 - .L_342)
.L_342:
        /*005c*/ 	.word	0x00000000
        /*0060*/ 	.short	0x0001
        /*0062*/ 	.short	0x0008
        /*0064*/ 	.byte	0x00, 0xf0, 0x11, 0x00


	//----- nvinfo : EIATTR_KPARAM_INFO
	.align		4
.L_343:
        /*0068*/ 	.byte	0x04, 0x17
        /*006a*/ 	.short	(.L_345 - .L_344)
.L_344:
        /*006c*/ 	.word	0x00000000
        /*0070*/ 	.short	0x0000
        /*0072*/ 	.short	0x0000
        /*0074*/ 	.byte	0x00, 0xf5, 0x21, 0x00


	//----- nvinfo : EIATTR_SPARSE_MMA_MASK
	.align		4
.L_345:
        /*0078*/ 	.byte	0x03, 0x50
        /*007a*/ 	.short	0x0000


	//----- nvinfo : EIATTR_MAXREG_COUNT
	.align		4
        /*007c*/ 	.byte	0x03, 0x1b
        /*007e*/ 	.short	0x00ff


	//----- nvinfo : EIATTR_MERCURY_ISA_VERSION
	.align		4
        /*0080*/ 	.byte	0x03, 0x5f
        /*0082*/ 	.short	0x0101


	//----- nvinfo : EIATTR_VRC_CTA_INIT_COUNT
	.align		4
        /*0084*/ 	.byte	0x02, 0x4a
	.zero		1
	.zero		1


	//----- nvinfo : EIATTR_EXIT_INSTR_OFFSETS
	.align		4
        /*0088*/ 	.byte	0x04, 0x1c
        /*008a*/ 	.short	(.L_347 - .L_346)


	//   ....[0]....
.L_346:
        /*008c*/ 	.word	0x000001e0


	//----- nvinfo : EIATTR_CBANK_PARAM_SIZE
	.align		4
.L_347:
        /*0090*/ 	.byte	0x03, 0x19
        /*0092*/ 	.short	0x0038


	//----- nvinfo : EIATTR_PARAM_CBANK
	.align		4
        /*0094*/ 	.byte	0x04, 0x0a
        /*0096*/ 	.short	(.L_349 - .L_348)
	.align		4
.L_348:
        /*0098*/ 	.word	index@(.nv.constant0._Z19inject_mutations_5DPdiddddd)
        /*009c*/ 	.short	0x0380
        /*009e*/ 	.short	0x0038


	//----- nvinfo : EIATTR_SW_WAR
	.align		4
.L_349:
        /*00a0*/ 	.byte	0x04, 0x36
        /*00a2*/ 	.short	(.L_351 - .L_350)
.L_350:
        /*00a4*/ 	.word	0x00000008
.L_351:


//--------------------- .nv.info._Z19inject_mutations_4DPdidddd --------------------------
	.section	.nv.info._Z19inject_mutations_4DPdidddd,"",@"SHT_CUDA_INFO"
	.sectionflags	@""
	.align	4


	//----- nvinfo : EIATTR_CUDA_API_VERSION
	.align		4
        /*0000*/ 	.byte	0x04, 0x37
        /*0002*/ 	.short	(.L_353 - .L_352)
.L_352:
        /*0004*/ 	.word	0x00000082


	//----- nvinfo : EIATTR_KPARAM_INFO
	.align		4
.L_353:
        /*0008*/ 	.byte	0x04, 0x17
        /*000a*/ 	.short	(.L_355 - .L_354)
.L_354:
        /*000c*/ 	.word	0x00000000
        /*0010*/ 	.short	0x0005
        /*0012*/ 	.short	0x0028
        /*0014*/ 	.byte	0x00, 0xf0, 0x21, 0x00


	//----- nvinfo : EIATTR_KPARAM_INFO
	.align		4
.L_355:
        /*0018*/ 	.byte	0x04, 0x17
        /*001a*/ 	.short	(.L_357 - .L_356)
.L_356:
        /*001c*/ 	.word	0x00000000
        /*0020*/ 	.short	0x0004
        /*0022*/ 	.short	0x0020
        /*0024*/ 	.byte	0x00, 0xf0, 0x21, 0x00


	//----- nvinfo : EIATTR_KPARAM_INFO
	.align		4
.L_357:
        /*0028*/ 	.byte	0x04, 0x17
        /*002a*/ 	.short	(.L_359 - .L_358)
.L_358:
        /*002c*/ 	.word	0x00000000
        /*0030*/ 	.short	0x0003
        /*0032*/ 	.short	0x0018
        /*0034*/ 	.byte	0x00, 0xf0, 0x21, 0x00


	//----- nvinfo : EIATTR_KPARAM_INFO
	.align		4
.L_359:
        /*0038*/ 	.byte	0x04, 0x17
        /*003a*/ 	.short	(.L_361 - .L_360)
.L_360:
        /*003c*/ 	.word	0x00000000
        /*0040*/ 	.short	0x0002
        /*0042*/ 	.short	0x0010
        /*0044*/ 	.byte	0x00, 0xf0, 0x21, 0x00


	//----- nvinfo : EIATTR_KPARAM_INFO
	.align		4
.L_361:
        /*0048*/ 	.byte	0x04, 0x17
        /*004a*/ 	.short	(.L_363 - .L_362)
.L_362:
        /*004c*/ 	.word	0x00000000
        /*0050*/ 	.short	0x0001
        /*0052*/ 	.short	0x0008
        /*0054*/ 	.byte	0x00, 0xf0, 0x11, 0x00


	//----- nvinfo : EIATTR_KPARAM_INFO
	.align		4
.L_363:
        /*0058*/ 	.byte	0x04, 0x17
        /*005a*/ 	.short	(.L_365 - .L_364)
.L_364:
        /*005c*/ 	.word	0x00000000
        /*0060*/ 	.short	0x0000
        /*0062*/ 	.short	0x0000
        /*0064*/ 	.byte	0x00, 0xf5, 0x21, 0x00


	//----- nvinfo : EIATTR_SPARSE_MMA_MASK
	.align		4
.L_365:
        /*0068*/ 	.byte	0x03, 0x50
        /*006a*/ 	.short	0x0000


	//----- nvinfo : EIATTR_MAXREG_COUNT
	.align		4
        /*006c*/ 	.byte	0x03, 0x1b
        /*006e*/ 	.short	0x00ff


	//----- nvinfo : EIATTR_MERCURY_ISA_VERSION
	.align		4
        /*0070*/ 	.byte	0x03, 0x5f
        /*0072*/ 	.short	0x0101


	//----- nvinfo : EIATTR_VRC_CTA_INIT_COUNT
	.align		4
        /*0074*/ 	.byte	0x02, 0x4a
	.zero		1
	.zero		1


	//----- nvinfo : EIATTR_EXIT_INSTR_OFFSETS
	.align		4
        /*0078*/ 	.byte	0x04, 0x1c
        /*007a*/ 	.short	(.L_367 - .L_366)


	//   ....[0]....
.L_366:
        /*007c*/ 	.word	0x00000180


	//----- nvinfo : EIATTR_CBANK_PARAM_SIZE
	.align		4
.L_367:
        /*0080*/ 	.byte	0x03, 0x19
        /*0082*/ 	.short	0x0030


	//----- nvinfo : EIATTR_PARAM_CBANK
	.align		4
        /*0084*/ 	.byte	0x04, 0x0a
        /*0086*/ 	.short	(.L_369 - .L_368)
	.align		4
.L_368:
        /*0088*/ 	.word	index@(.nv.constant0._Z19inject_mutations_4DPdidddd)
        /*008c*/ 	.short	0x0380
        /*008e*/ 	.short	0x0030


	//----- nvinfo : EIATTR_SW_WAR
	.align		4
.L_369:
        /*0090*/ 	.byte	0x04, 0x36
        /*0092*/ 	.short	(.L_371 - .L_370)
.L_370:
        /*0094*/ 	.word	0x00000008
.L_371:


//--------------------- .nv.info._Z19inject_mutations_3DPdiddd --------------------------
	.section	.nv.info._Z19inject_mutations_3DPdiddd,"",@"SHT_CUDA_INFO"
	.sectionflags	@""
	.align	4


	//----- nvinfo : EIATTR_CUDA_API_VERSION
	.align		4
        /*0000*/ 	.byte	0x04, 0x37
        /*0002*/ 	.short	(.L_373 - .L_372)
.L_372:
        /*0004*/ 	.word	0x00000082


	//----- nvinfo : EIATTR_KPARAM_INFO
	.align		4
.L_373:
        /*0008*/ 	.byte	0x04, 0x17
        /*000a*/ 	.short	(.L_375 - .L_374)
.L_374:
        /*000c*/ 	.word	0x00000000
        /*0010*/ 	.short	0x0004
        /*0012*/ 	.short	0x0020
        /*0014*/ 	.byte	0x00, 0xf0, 0x21, 0x00


	//----- nvinfo : EIATTR_KPARAM_INFO
	.align		4
.L_375:
        /*0018*/ 	.byte	0x04, 0x17
        /*001a*/ 	.short	(.L_377 - .L_376)
.L_376:
        /*001c*/ 	.word	0x00000000
        /*0020*/ 	.short	0x0003
        /*0022*/ 	.short	0x0018
        /*0024*/ 	.byte	0x00, 0xf0, 0x21, 0x00


	//----- nvinfo : EIATTR_KPARAM_INFO
	.align		4
.L_377:
        /*0028*/ 	.byte	0x04, 0x17
        /*002a*/ 	.short	(.L_379 - .L_378)
.L_378:
        /*002c*/ 	.word	0x00000000
        /*0030*/ 	.short	0x0002
        /*0032*/ 	.short	0x0010
        /*0034*/ 	.byte	0x00, 0xf0, 0x21, 0x00


	//----- nvinfo : EIATTR_KPARAM_INFO
	.align		4
.L_379:
        /*0038*/ 	.byte	0x04, 0x17
        /*003a*/ 	.short	(.L_381 - .L_380)
.L_380:
        /*003c*/ 	.word	0x00000000
        /*0040*/ 	.short	0x0001
        /*0042*/ 	.short	0x0008
        /*0044*/ 	.byte	0x00, 0xf0, 0x11, 0x00


	//----- nvinfo : EIATTR_KPARAM_INFO
	.align		4
.L_381:
        /*0048*/ 	.byte	0x04, 0x17
        /*004a*/ 	.short	(.L_383 - .L_382)
.L_382:
        /*004c*/ 	.word	0x00000000
        /*0050*/ 	.short	0x0000
        /*0052*/ 	.short	0x0000
        /*0054*/ 	.byte	0x00, 0xf5, 0x21, 0x00


	//----- nvinfo : EIATTR_SPARSE_MMA_MASK
	.align		4
.L_383:
        /*0058*/ 	.byte	0x03, 0x50
        /*005a*/ 	.short	0x0000


	//----- nvinfo : EIATTR_MAXREG_COUNT
	.align		4
        /*005c*/ 	.byte	0x03, 0x1b
        /*005e*/ 	.short	0x00ff


	//----- nvinfo : EIATTR_MERCURY_ISA_VERSION
	.align		4
        /*0060*/ 	.byte	0x03, 0x5f
        /*0062*/ 	.short	0x0101


	//----- nvinfo : EIATTR_VRC_CTA_INIT_COUNT
	.align		4
        /*0064*/ 	.byte	0x02, 0x4a
	.zero		1
	.zero		1


	//----- nvinfo : EIATTR_EXIT_INSTR_OFFSETS
	.align		4
        /*0068*/ 	.byte	0x04, 0x1c
        /*006a*/ 	.short	(.L_385 - .L_384)


	//   ....[0]....
.L_384:
        /*006c*/ 	.word	0x00000130


	//----- nvinfo : EIATTR_CBANK_PARAM_SIZE
	.align		4
.L_385:
        /*0070*/ 	.byte	0x03, 0x19
        /*0072*/ 	.short	0x0028


	//----- nvinfo : EIATTR_PARAM_CBANK
	.align		4
        /*0074*/ 	.byte	0x04, 0x0a
        /*0076*/ 	.short	(.L_387 - .L_386)
	.align		4
.L_386:
        /*0078*/ 	.word	index@(.nv.constant0._Z19inject_mutations_3DPdiddd)
        /*007c*/ 	.short	0x0380
        /*007e*/ 	.short	0x0028


	//----- nvinfo : EIATTR_SW_WAR
	.align		4
.L_387:
        /*0080*/ 	.byte	0x04, 0x36
        /*0082*/ 	.short	(.L_389 - .L_388)
.L_388:
        /*0084*/ 	.word	0x00000008
.L_389:


//--------------------- .nv.info._Z19inject_mutations_2DPdidd --------------------------
	.section	.nv.info._Z19inject_mutations_2DPdidd,"",@"SHT_CUDA_INFO"
	.sectionflags	@""
	.align	4


	//----- nvinfo : EIATTR_CUDA_API_VERSION
	.align		4
        /*0000*/ 	.byte	0x04, 0x37
        /*0002*/ 	.short	(.L_391 - .L_390)
.L_390:
        /*0004*/ 	.word	0x00000082


	//----- nvinfo : EIATTR_KPARAM_INFO
	.align		4
.L_391:
        /*0008*/ 	.byte	0x04, 0x17
        /*000a*/ 	.short	(.L_393 - .L_392)
.L_392:
        /*000c*/ 	.word	0x00000000
        /*0010*/ 	.short	0x0003
        /*0012*/ 	.short	0x0018
        /*0014*/ 	.byte	0x00, 0xf0, 0x21, 0x00


	//----- nvinfo : EIATTR_KPARAM_INFO
	.align		4
.L_393:
        /*0018*/ 	.byte	0x04, 0x17
        /*001a*/ 	.short	(.L_395 - .L_394)
.L_394:
        /*001c*/ 	.word	0x00000000
        /*0020*/ 	.short	0x0002
        /*0022*/ 	.short	0x0010
        /*0024*/ 	.byte	0x00, 0xf0, 0x21, 0x00


	//----- nvinfo : EIATTR_KPARAM_INFO
	.align		4
.L_395:
        /*0028*/ 	.byte	0x04, 0x17
        /*002a*/ 	.short	(.L_397 - .L_396)
.L_396:
        /*002c*/ 	.word	0x00000000
        /*0030*/ 	.short	0x0001
        /*0032*/ 	.short	0x0008
        /*0034*/ 	.byte	0x00, 0xf0, 0x11, 0x00


	//----- nvinfo : EIATTR_KPARAM_INFO
	.align		4
.L_397:
        /*0038*/ 	.byte	0x04, 0x17
        /*003a*/ 	.short	(.L_399 - .L_398)
.L_398:
        /*003c*/ 	.word	0x00000000
        /*0040*/ 	.short	0x0000
        /*0042*/ 	.short	0x0000
        /*0044*/ 	.byte	0x00, 0xf5, 0x21, 0x00


	//----- nvinfo : EIATTR_SPARSE_MMA_MASK
	.align		4
.L_399:
        /*0048*/ 	.byte	0x03, 0x50
        /*004a*/ 	.short	0x0000


	//----- nvinfo : EIATTR_MAXREG_COUNT
	.align		4
        /*004c*/ 	.byte	0x03, 0x1b
        /*004e*/ 	.short	0x00ff


	//----- nvinfo : EIATTR_MERCURY_ISA_VERSION
	.align		4
        /*0050*/ 	.byte	0x03, 0x5f
        /*0052*/ 	.short	0x0101


	//----- nvinfo : EIATTR_VRC_CTA_INIT_COUNT
	.align		4
        /*0054*/ 	.byte	0x02, 0x4a
	.zero		1
	.zero		1


	//----- nvinfo : EIATTR_EXIT_INSTR_OFFSETS
	.align		4
        /*0058*/ 	.byte	0x04, 0x1c
        /*005a*/ 	.short	(.L_401 - .L_400)


	//   ....[0]....
.L_400:
        /*005c*/ 	.word	0x000000d0


	//----- nvinfo : EIATTR_CBANK_PARAM_SIZE
	.align		4
.L_401:
        /*0060*/ 	.byte	0x03, 0x19
        /*0062*/ 	.short	0x0020


	//----- nvinfo : EIATTR_PARAM_CBANK
	.align		4
        /*0064*/ 	.byte	0x04, 0x0a
        /*0066*/ 	.short	(.L_403 - .L_402)
	.align		4
.L_402:
        /*0068*/ 	.word	index@(.nv.constant0._Z19inject_mutations_2DPdidd)
        /*006c*/ 	.short	0x0380
        /*006e*/ 	.short	0x0020


	//----- nvinfo : EIATTR_SW_WAR
	.align		4
.L_403:
        /*0070*/ 	.byte	0x04, 0x36
        /*0072*/ 	.short	(.L_405 - .L_404)
.L_404:
        /*0074*/ 	.word	0x00000008
.L_405:


//--------------------- .nv.callgraph             --------------------------
	.section	.nv.callgraph,"",@"SHT_CUDA_CALLGRAPH"
	.align	4
	.sectionentsize	8
	.align		4
        /*0000*/ 	.word	0x00000000
	.align		4
        /*0004*/ 	.word	0xffffffff
	.align		4
        /*0008*/ 	.word	0x00000000
	.align		4
        /*000c*/ 	.word	0xfffffffe
	.align		4
        /*0010*/ 	.word	0x00000000
	.align		4
        /*0014*/ 	.word	0xfffffffd
	.align		4
        /*0018*/ 	.word	0x00000000
	.align		4
        /*001c*/ 	.word	0xfffffffc


//--------------------- .text._Z15compute_bc_nobcPdS_S_S_diiS_S_ --------------------------
	.section	.text._Z15compute_bc_nobcPdS_S_S_diiS_S_,"ax",@progbits
	.align	128
        .global         _Z15compute_bc_nobcPdS_S_S_diiS_S_
        .type           _Z15compute_bc_nobcPdS_S_S_diiS_S_,@function
        .size           _Z15compute_bc_nobcPdS_S_S_diiS_S_,(.L_x_44 - _Z15compute_bc_nobcPdS_S_S_diiS_S_)
        .other          _Z15compute_bc_nobcPdS_S_S_diiS_S_,@"STO_CUDA_ENTRY STV_DEFAULT"
_Z15compute_bc_nobcPdS_S_S_diiS_S_:
.text._Z15compute_bc_nobcPdS_S_S_diiS_S_:
[----:B------:R-:W-:Y:S01]  /*0000*/  LDC R1, c[0x0][0x37c] ;  /* 0x0000df00ff017b82 */ /* 0x000fe20000000800 */
[----:B------:R-:W0:Y:S01]  /*0010*/  LDCU.64 UR4, c[0x0][0x3a8] ;  /* 0x00007500ff0477ac */ /* 0x000e220008000a00 */
[----:B------:R-:W1:Y:S06]  /*0020*/  S2R R5, SR_TID.X ;  /* 0x0000000000057919 */ /* 0x000e6c0000002100 */
[----:B------:R-:W1:Y:S08]  /*0030*/  S2UR UR6, SR_CTAID.X ;  /* 0x00000000000679c3 */ /* 0x000e700000002500 */
[----:B------:R-:W1:Y:S01]  /*0040*/  LDC R4, c[0x0][0x360] ;  /* 0x0000d800ff047b82 */ /* 0x000e620000000800 */
[----:B0-----:R-:W0:Y:S01]  /*0050*/  I2F.U32.RP R0, UR5 ;  /* 0x0000000500007d06 */ /* 0x001e220008209000 */
[----:B------:R-:W-:Y:S01]  /*0060*/  LOP3.LUT R6, RZ, UR5, RZ, 0x33, !PT ;  /* 0x00000005ff067c12 */ /* 0x000fe2000f8e33ff */
[----:B------:R-:W-:-:S06]  /*0070*/  UIADD3 UR4, UPT, UPT, UR4, -0x1, URZ ;  /* 0xffffffff04047890 */ /* 0x000fcc000fffe0ff */
[----:B0-----:R-:W0:Y:S02]  /*0080*/  MUFU.RCP R0, R0 ;  /* 0x0000000000007308 */ /* 0x001e240000001000 */
[----:B0-----:R-:W-:Y:S02]  /*0090*/  VIADD R2, R0, 0xffffffe ;  /* 0x0ffffffe00027836 */ /* 0x001fe40000000000 */
[----:B-1----:R-:W-:-:S04]  /*00a0*/  IMAD R0, R4, UR6, R5 ;  /* 0x0000000604007c24 */ /* 0x002fc8000f8e0205 */
[----:B------:R0:W1:Y:S02]  /*00b0*/  F2I.FTZ.U32.TRUNC.NTZ R3, R2 ;  /* 0x0000000200037305 */ /* 0x000064000021f000 */
[----:B0-----:R-:W-:Y:S02]  /*00c0*/  IMAD.MOV.U32 R2, RZ, RZ, RZ ;  /* 0x000000ffff027224 */ /* 0x001fe400078e00ff */
[----:B-1----:R-:W-:-:S04]  /*00d0*/  IMAD.MOV R7, RZ, RZ, -R3 ;  /* 0x000000ffff077224 */ /* 0x002fc800078e0a03 */
[----:B------:R-:W-:-:S04]  /*00e0*/  IMAD R7, R7, UR5, RZ ;  /* 0x0000000507077c24 */ /* 0x000fc8000f8e02ff */
[----:B------:R-:W-:-:S06]  /*00f0*/  IMAD.HI.U32 R3, R3, R7, R2 ;  /* 0x0000000703037227 */ /* 0x000fcc00078e0002 */
[----:B------:R-:W-:-:S04]  /*0100*/  IMAD.HI.U32 R3, R3, R0, RZ ;  /* 0x0000000003037227 */ /* 0x000fc800078e00ff */
[----:B------:R-:W-:-:S04]  /*0110*/  IMAD.MOV R5, RZ, RZ, -R3 ;  /* 0x000000ffff057224 */ /* 0x000fc800078e0a03 */
[----:B------:R-:W-:-:S05]  /*0120*/  IMAD R0, R5, UR5, R0 ;  /* 0x0000000505007c24 */ /* 0x000fca000f8e0200 */
[----:B------:R-:W-:-:S13]  /*0130*/  ISETP.GE.U32.AND P0, PT, R0, UR5, PT ;  /* 0x0000000500007c0c */ /* 0x000fda000bf06070 */
[----:B------:R-:W-:Y:S02]  /*0140*/  @P0 VIADD R0, R0, -UR5 ;  /* 0x8000000500000c36 */ /* 0x000fe40008000000 */
[----:B------:R-:W-:Y:S01]  /*0150*/  @P0 VIADD R3, R3, 0x1 ;  /* 0x0000000103030836 */ /* 0x000fe20000000000 */
[----:B------:R-:W-:Y:S02]  /*0160*/  ISETP.NE.U32.AND P0, PT, RZ, UR5, PT ;  /* 0x00000005ff007c0c */ /* 0x000fe4000bf05070 */
[----:B------:R-:W-:-:S13]  /*0170*/  ISETP.GE.U32.AND P1, PT, R0, UR5, PT ;  /* 0x0000000500007c0c */ /* 0x000fda000bf26070 */
[----:B------:R-:W-:-:S05]  /*0180*/  @P1 VIADD R3, R3, 0x1 ;  /* 0x0000000103031836 */ /* 0x000fca0000000000 */
[----:B------:R-:W-:-:S04]  /*0190*/  SEL R10, R6, R3, !P0 ;  /* 0x00000003060a7207 */ /* 0x000fc80004000000 */
[----:B------:R-:W-:-:S13]  /*01a0*/  ISETP.GE.AND P2, PT, R10, UR4, PT ;  /* 0x000000040a007c0c */ /* 0x000fda000bf46270 */
[----:B------:R-:W-:Y:S05]  /*01b0*/  @P2 EXIT ;  /* 0x000000000000294d */ /* 0x000fea0003800000 */
[----:B------:R-:W0:Y:S01]  /*01c0*/  LDC.64 R2, c[0x0][0x380] ;  /* 0x0000e000ff027b82 */ /* 0x000e220000000a00 */
[----:B------:R-:W1:Y:S07]  /*01d0*/  LDCU.64 UR6, c[0x0][0x358] ;  /* 0x00006b00ff0677ac */ /* 0x000e6e0008000a00 */
[----:B------:R-:W2:Y:S08]  /*01e0*/  LDC.64 R8, c[0x0][0x398] ;  /* 0x0000e600ff087b82 */ /* 0x000eb00000000a00 */
[----:B------:R-:W3:Y:S01]  /*01f0*/  LDC.64 R4, c[0x0][0x390] ;  /* 0x0000e400ff047b82 */ /* 0x000ee20000000a00 */
[----:B0-----:R-:W-:-:S06]  /*0200*/  IMAD.WIDE R2, R10, 0x8, R2 ;  /* 0x000000080a027825 */ /* 0x001fcc00078e0202 */
[----:B-1----:R-:W4:Y:S01]  /*0210*/  LDG.E.64 R2, desc[UR6][R2.64] ;  /* 0x0000000602027981 */ /* 0x002f22000c1e1b00 */
[----:B--2---:R-:W-:-:S06]  /*0220*/  IMAD.WIDE R8, R10, 0x8, R8 ;  /* 0x000000080a087825 */ /* 0x004fcc00078e0208 */
[----:B------:R-:W2:Y:S01]  /*0230*/  LDG.E.64 R8, desc[UR6][R8.64+0x8] ;  /* 0x0000080608087981 */ /* 0x000ea2000c1e1b00 */
[----:B------:R-:W-:-:S05]  /*0240*/  VIADD R7, R0, -UR5 ;  /* 0x8000000500077c36 */ /* 0x000fca0008000000 */
[----:B------:R-:W-:-:S05]  /*0250*/  @P0 SEL R6, R7, R0, P1 ;  /* 0x0000000007060207 */ /* 0x000fca0000800000 */
[----:B------:R-:W-:-:S04]  /*0260*/  IMAD R0, R10, UR5, R6 ;  /* 0x000000050a007c24 */ /* 0x000fc8000f8e0206 */
[----:B---3--:R-:W-:-:S06]  /*0270*/  IMAD.WIDE R4, R0, 0x8, R4 ;  /* 0x0000000800047825 */ /* 0x008fcc00078e0204 */
[----:B------:R-:W5:Y:S01]  /*0280*/  LDG.E.64 R4, desc[UR6][R4.64] ;  /* 0x0000000604047981 */ /* 0x000f62000c1e1b00 */
[----:B------:R-:W-:Y:S01]  /*0290*/  BSSY.RECONVERGENT B0, `(.L_x_0) ;  /* 0x0000012000007945 */ /* 0x000fe20003800200 */
[----:B----4-:R-:W-:Y:S01]  /*02a0*/  DADD R6, R2, R2 ;  /* 0x0000000002067229 */ /* 0x010fe20000000002 */
[----:B------:R-:W-:-:S05]  /*02b0*/  IMAD.MOV.U32 R2, RZ, RZ, 0x1 ;  /* 0x00000001ff027424 */ /* 0x000fca00078e00ff */
[----:B------:R-:W0:Y:S01]  /*02c0*/  MUFU.RCP64H R3, R7 ;  /* 0x0000000700037308 */ /* 0x000e220000001800 */
[----:B--2---:R-:W-:Y:S01]  /*02d0*/  FSETP.GEU.AND P1, PT, |R9|, 6.5827683646048100446e-37, PT ;  /* 0x036000000900780b */ /* 0x004fe20003f2e200 */
[----:B0-----:R-:W-:-:S08]  /*02e0*/  DFMA R12, -R6, R2, 1 ;  /* 0x3ff00000060c742b */ /* 0x001fd00000000102 */
[----:B------:R-:W-:-:S08]  /*02f0*/  DFMA R12, R12, R12, R12 ;  /* 0x0000000c0c0c722b */ /* 0x000fd0000000000c */
[----:B------:R-:W-:-:S08]  /*0300*/  DFMA R12, R2, R12, R2 ;  /* 0x0000000c020c722b */ /* 0x000fd00000000002 */
[----:B------:R-:W-:-:S08]  /*0310*/  DFMA R2, -R6, R12, 1 ;  /* 0x3ff000000602742b */ /* 0x000fd0000000010c */
[----:B------:R-:W-:-:S08]  /*0320*/  DFMA R2, R12, R2, R12 ;  /* 0x000000020c02722b */ /* 0x000fd0000000000c */
[----:B------:R-:W-:-:S08]  /*0330*/  DMUL R12, R8, R2 ;  /* 0x00000002080c7228 */ /* 0x000fd00000000000 */
[----:B------:R-:W-:-:S08]  /*0340*/  DFMA R14, -R6, R12, R8 ;  /* 0x0000000c060e722b */ /* 0x000fd00000000108 */
[----:B------:R-:W-:-:S10]  /*0350*/  DFMA R2, R2, R14, R12 ;  /* 0x0000000e0202722b */ /* 0x000fd4000000000c */
[----:B------:R-:W-:-:S05]  /*0360*/  FFMA R11, RZ, R7, R3 ;  /* 0x00000007ff0b7223 */ /* 0x000fca0000000003 */
[----:B------:R-:W-:-:S13]  /*0370*/  FSETP.GT.AND P0, PT, |R11|, 1.469367938527859385e-39, PT ;  /* 0x001000000b00780b */ /* 0x000fda0003f04200 */
[----:B------:R-:W-:Y:S05]  /*0380*/  @P0 BRA P1, `(.L_x_1) ;  /* 0x0000000000080947 */ /* 0x000fea0000800000 */
[----:B------:R-:W-:-:S07]  /*0390*/  MOV R14, 0x3b0 ;  /* 0x000003b0000e7802 */ /* 0x000fce0000000f00 */
[----:B-----5:R-:W-:Y:S05]  /*03a0*/  CALL.REL.NOINC `($__internal_0_$__cuda_sm20_div_rn_f64_full) ;  /* 0x0000000000487944 */ /* 0x020fea0003c00000 */
.L_x_1:
[----:B------:R-:W-:Y:S05]  /*03b0*/  BSYNC.RECONVERGENT B0 ;  /* 0x0000000000007941 */ /* 0x000fea0003800200 */
.L_x_0:
[----:B------:R-:W0:Y:S01]  /*03c0*/  LDC.64 R6, c[0x0][0x388] ;  /* 0x0000e200ff067b82 */ /* 0x000e220000000a00 */
[----:B------:R-:W1:Y:S07]  /*03d0*/  LDCU UR4, c[0x0][0x3ac] ;  /* 0x00007580ff0477ac */ /* 0x000e6e0008000800 */
[----:B------:R-:W2:Y:S01]  /*03e0*/  LDC.64 R8, c[0x0][0x3b0] ;  /* 0x0000ec00ff087b82 */ /* 0x000ea20000000a00 */
[----:B-1----:R-:W-:Y:S02]  /*03f0*/  VIADD R13, R0, UR4 ;  /* 0x00000004000d7c36 */ /* 0x002fe40008000000 */
[----:B0-----:R-:W-:-:S05]  /*0400*/  IMAD.WIDE R10, R10, 0x8, R6 ;  /* 0x000000080a0a7825 */ /* 0x001fca00078e0206 */
[----:B------:R-:W3:Y:S01]  /*0410*/  LDG.E.64 R6, desc[UR6][R10.64+0x8] ;  /* 0x000008060a067981 */ /* 0x000ee2000c1e1b00 */
[----:B--2---:R-:W-:-:S05]  /*0420*/  IMAD.WIDE R8, R13, 0x8, R8 ;  /* 0x000000080d087825 */ /* 0x004fca00078e0208 */
[----:B------:R-:W3:Y:S01]  /*0430*/  LDG.E.64 R12, desc[UR6][R8.64] ;  /* 0x00000006080c7981 */ /* 0x000ee2000c1e1b00 */
[----:B-----5:R-:W-:-:S08]  /*0440*/  DFMA R4, R4, -0.5, R2 ;  /* 0xbfe000000404782b */ /* 0x020fd00000000002 */
[C---:B---3--:R-:W-:Y:S01]  /*0450*/  DFMA R6, R4.reuse, R6, R12 ;  /* 0x000000060406722b */ /* 0x048fe2000000000c */
[----:B------:R-:W0:Y:S06]  /*0460*/  LDC.64 R12, c[0x0][0x3b8] ;  /* 0x0000ee00ff0c7b82 */ /* 0x000e2c0000000a00 */
[----:B------:R-:W-:Y:S04]  /*0470*/  STG.E.64 desc[UR6][R8.64], R6 ;  /* 0x0000000608007986 */ /* 0x000fe8000c101b06 */
[----:B------:R-:W2:Y:S02]  /*0480*/  LDG.E.64 R2, desc[UR6][R10.64] ;  /* 0x000000060a027981 */ /* 0x000ea4000c1e1b00 */
[----:B--2---:R-:W-:Y:S01]  /*0490*/  DMUL R2, R4, -R2 ;  /* 0x8000000204027228 */ /* 0x004fe20000000000 */
[----:B0-----:R-:W-:-:S06]  /*04a0*/  IMAD.WIDE R4, R0, 0x8, R12 ;  /* 0x0000000800047825 */ /* 0x001fcc00078e020c */
[----:B------:R-:W-:Y:S01]  /*04b0*/  STG.E.64 desc[UR6][R4.64], R2 ;  /* 0x0000000204007986 */ /* 0x000fe2000c101b06 */
[----:B------:R-:W-:Y:S05]  /*04c0*/  EXIT ;  /* 0x000000000000794d */ /* 0x000fea0003800000 */
        .weak           $__internal_0_$__cuda_sm20_div_rn_f64_full
        .type           $__internal_0_$__cuda_sm20_div_rn_f64_full,@function
        .size           $__internal_0_$__cuda_sm20_div_rn_f64_full,(.L_x_44 - $__internal_0_$__cuda_sm20_div_rn_f64_full)
$__internal_0_$__cuda_sm20_div_rn_f64_full:
[C---:B------:R-:W-:Y:S01]  /*04d0*/  FSETP.GEU.AND P0, PT, |R7|.reuse, 1.469367938527859385e-39, PT ;  /* 0x001000000700780b */ /* 0x040fe20003f0e200 */
[----:B------:R-:W-:Y:S01]  /*04e0*/  IMAD.MOV.U32 R12, RZ, RZ, 0x1 ;  /* 0x00000001ff0c7424 */ /* 0x000fe200078e00ff */
[----:B------:R-:W-:Y:S01]  /*04f0*/  LOP3.LUT R2, R7, 0x800fffff, RZ, 0xc0, !PT ;  /* 0x800fffff07027812 */ /* 0x000fe200078ec0ff */
[----:B------:R-:W-:Y:S01]  /*0500*/  IMAD.MOV.U32 R15, RZ, RZ, 0x1ca00000 ;  /* 0x1ca00000ff0f7424 */ /* 0x000fe200078e00ff */
[C---:B------:R-:W-:Y:S01]  /*0510*/  FSETP.GEU.AND P2, PT, |R9|.reuse, 1.469367938527859385e-39, PT ;  /* 0x001000000900780b */ /* 0x040fe20003f4e200 */
[----:B------:R-:W-:Y:S01]  /*0520*/  BSSY.RECONVERGENT B1, `(.L_x_2) ;  /* 0x0000053000017945 */ /* 0x000fe20003800200 */
[----:B------:R-:W-:Y:S01]  /*0530*/  LOP3.LUT R3, R2, 0x3ff00000, RZ, 0xfc, !PT ;  /* 0x3ff0000002037812 */ /* 0x000fe200078efcff */
[----:B------:R-:W-:Y:S01]  /*0540*/  IMAD.MOV.U32 R2, RZ, RZ, R6 ;  /* 0x000000ffff027224 */ /* 0x000fe200078e0006 */
[----:B------:R-:W-:Y:S02]  /*0550*/  LOP3.LUT R11, R9, 0x7ff00000, RZ, 0xc0, !PT ;  /* 0x7ff00000090b7812 */ /* 0x000fe400078ec0ff */
[----:B------:R-:W-:-:S03]  /*0560*/  LOP3.LUT R20, R7, 0x7ff00000, RZ, 0xc0, !PT ;  /* 0x7ff0000007147812 */ /* 0x000fc600078ec0ff */
[----:B------:R-:W-:Y:S01]  /*0570*/  @!P0 DMUL R2, R6, 8.98846567431157953865e+307 ;  /* 0x7fe0000006028828 */ /* 0x000fe20000000000 */
[----:B------:R-:W-:-:S03]  /*0580*/  ISETP.GE.U32.AND P1, PT, R11, R20, PT ;  /* 0x000000140b00720c */ /* 0x000fc60003f26070 */
[----:B------:R-:W-:Y:S02]  /*0590*/  @!P2 LOP3.LUT R18, R7, 0x7ff00000, RZ, 0xc0, !PT ;  /* 0x7ff000000712a812 */ /* 0x000fe400078ec0ff */
[----:B------:R-:W0:Y:S02]  /*05a0*/  MUFU.RCP64H R13, R3 ;  /* 0x00000003000d7308 */ /* 0x000e240000001800 */
[----:B------:R-:W-:-:S04]  /*05b0*/  @!P2 ISETP.GE.U32.AND P3, PT, R11, R18, PT ;  /* 0x000000120b00a20c */ /* 0x000fc80003f66070 */
[----:B------:R-:W-:-:S04]  /*05c0*/  @!P2 SEL R19, R15, 0x63400000, !P3 ;  /* 0x634000000f13a807 */ /* 0x000fc80005800000 */
[----:B------:R-:W-:-:S04]  /*05d0*/  @!P2 LOP3.LUT R22, R19, 0x80000000, R9, 0xf8, !PT ;  /* 0x800000001316a812 */ /* 0x000fc800078ef809 */
[----:B------:R-:W-:Y:S01]  /*05e0*/  @!P2 LOP3.LUT R23, R22, 0x100000, RZ, 0xfc, !PT ;  /* 0x001000001617a812 */ /* 0x000fe200078efcff */
[----:B------:R-:W-:Y:S01]  /*05f0*/  @!P2 IMAD.MOV.U32 R22, RZ, RZ, RZ ;  /* 0x000000ffff16a224 */ /* 0x000fe200078e00ff */
[----:B0-----:R-:W-:-:S08]  /*0600*/  DFMA R16, R12, -R2, 1 ;  /* 0x3ff000000c10742b */ /* 0x001fd00000000802 */
[----:B------:R-:W-:-:S08]  /*0610*/  DFMA R16, R16, R16, R16 ;  /* 0x000000101010722b */ /* 0x000fd00000000010 */
[----:B------:R-:W-:Y:S01]  /*0620*/  DFMA R16, R12, R16, R12 ;  /* 0x000000100c10722b */ /* 0x000fe2000000000c */
[----:B------:R-:W-:Y:S01]  /*0630*/  SEL R13, R15, 0x63400000, !P1 ;  /* 0x634000000f0d7807 */ /* 0x000fe20004800000 */
[----:B------:R-:W-:-:S03]  /*0640*/  IMAD.MOV.U32 R12, RZ, RZ, R8 ;  /* 0x000000ffff0c7224 */ /* 0x000fc600078e0008 */
[----:B------:R-:W-:-:S03]  /*0650*/  LOP3.LUT R13, R13, 0x800fffff, R9, 0xf8, !PT ;  /* 0x800fffff0d0d7812 */ /* 0x000fc600078ef809 */
[----:B------:R-:W-:-:S03]  /*0660*/  DFMA R18, R16, -R2, 1 ;  /* 0x3ff000001012742b */ /* 0x000fc60000000802 */
[----:B------:R-:W-:Y:S01]  /*0670*/  @!P2 DFMA R12, R12, 2, -R22 ;  /* 0x400000000c0ca82b */ /* 0x000fe20000000816 */
[----:B------:R-:W-:-:S04]  /*0680*/  IMAD.MOV.U32 R22, RZ, RZ, R11 ;  /* 0x000000ffff167224 */ /* 0x000fc800078e000b */
[----:B------:R-:W-:Y:S01]  /*0690*/  DFMA R16, R16, R18, R16 ;  /* 0x000000121010722b */ /* 0x000fe20000000010 */
[----:B------:R-:W-:Y:S01]  /*06a0*/  IMAD.MOV.U32 R23, RZ, RZ, R20 ;  /* 0x000000ffff177224 */ /* 0x000fe200078e0014 */
[----:B------:R-:W-:-:S03]  /*06b0*/  @!P0 LOP3.LUT R23, R3, 0x7ff00000, RZ, 0xc0, !PT ;  /* 0x7ff0000003178812 */ /* 0x000fc600078ec0ff */
[----:B------:R-:W-:Y:S02]  /*06c0*/  @!P2 LOP3.LUT R22, R13, 0x7ff00000, RZ, 0xc0, !PT ;  /* 0x7ff000000d16a812 */ /* 0x000fe400078ec0ff */
[----:B------:R-:W-:Y:S01]  /*06d0*/  VIADD R25, R23, 0xffffffff ;  /* 0xffffffff17197836 */ /* 0x000fe20000000000 */
[----:B------:R-:W-:Y:S02]  /*06e0*/  DMUL R18, R16, R12 ;  /* 0x0000000c10127228 */ /* 0x000fe40000000000 */
[----:B------:R-:W-:-:S05]  /*06f0*/  VIADD R24, R22, 0xffffffff ;  /* 0xffffffff16187836 */ /* 0x000fca0000000000 */
[----:B------:R-:W-:Y:S01]  /*0700*/  ISETP.GT.U32.AND P0, PT, R24, 0x7feffffe, PT ;  /* 0x7feffffe1800780c */ /* 0x000fe20003f04070 */
[----:B------:R-:W-:-:S03]  /*0710*/  DFMA R20, R18, -R2, R12 ;  /* 0x800000021214722b */ /* 0x000fc6000000000c */
[----:B------:R-:W-:-:S05]  /*0720*/  ISETP.GT.U32.OR P0, PT, R25, 0x7feffffe, P0 ;  /* 0x7feffffe1900780c */ /* 0x000fca0000704470 */
[----:B------:R-:W-:-:S08]  /*0730*/  DFMA R16, R16, R20, R18 ;  /* 0x000000141010722b */ /* 0x000fd00000000012 */
[----:B------:R-:W-:Y:S05]  /*0740*/  @P0 BRA `(.L_x_3) ;  /* 0x00000000006c0947 */ /* 0x000fea0003800000 */
[----:B------:R-:W-:-:S04]  /*0750*/  LOP3.LUT R18, R7, 0x7ff00000, RZ, 0xc0, !PT ;  /* 0x7ff0000007127812 */ /* 0x000fc800078ec0ff */
[CC--:B------:R-:W-:Y:S02]  /*0760*/  VIADDMNMX R8, R11.reuse, -R18.reuse, 0xb9600000, !PT ;  /* 0xb96000000b087446 */ /* 0x0c0fe40007800912 */
[----:B------:R-:W-:Y:S02]  /*0770*/  ISETP.GE.U32.AND P0, PT, R11, R18, PT ;  /* 0x000000120b00720c */ /* 0x000fe40003f06070 */
[----:B------:R-:W-:Y:S02]  /*0780*/  VIMNMX R8, PT, PT, R8, 0x46a00000, PT ;  /* 0x46a0000008087848 */ /* 0x000fe40003fe0100 */
[----:B------:R-:W-:-:S05]  /*0790*/  SEL R11, R15, 0x63400000, !P0 ;  /* 0x634000000f0b7807 */ /* 0x000fca0004000000 */
[----:B------:R-:W-:Y:S02]  /*07a0*/  IMAD.IADD R11, R8, 0x1, -R11 ;  /* 0x00000001080b7824 */ /* 0x000fe400078e0a0b */
[----:B------:R-:W-:Y:S02]  /*07b0*/  IMAD.MOV.U32 R8, RZ, RZ, RZ ;  /* 0x000000ffff087224 */ /* 0x000fe400078e00ff */
[----:B------:R-:W-:-:S06]  /*07c0*/  VIADD R9, R11, 0x7fe00000 ;  /* 0x7fe000000b097836 */ /* 0x000fcc0000000000 */
[----:B------:R-:W-:-:S10]  /*07d0*/  DMUL R18, R16, R8 ;  /* 0x0000000810127228 */ /* 0x000fd40000000000 */
[----:B------:R-:W-:-:S13]  /*07e0*/  FSETP.GTU.AND P0, PT, |R19|, 1.469367938527859385e-39, PT ;  /* 0x001000001300780b */ /* 0x000fda0003f0c200 */
[----:B------:R-:W-:Y:S05]  /*07f0*/  @P0 BRA `(.L_x_4) ;  /* 0x0000000000940947 */ /* 0x000fea0003800000 */
[----:B------:R-:W-:Y:S01]  /*0800*/  DFMA R2, R16, -R2, R12 ;  /* 0x800000021002722b */ /* 0x000fe2000000000c */
[----:B------:R-:W-:-:S09]  /*0810*/  IMAD.MOV.U32 R8, RZ, RZ, RZ ;  /* 0x000000ffff087224 */ /* 0x000fd200078e00ff */
[C---:B------:R-:W-:Y:S02]  /*0820*/  FSETP.NEU.AND P0, PT, R3.reuse, RZ, PT ;  /* 0x000000ff0300720b */ /* 0x040fe40003f0d000 */
[----:B------:R-:W-:-:S04]  /*0830*/  LOP3.LUT R7, R3, 0x80000000, R7, 0x48, !PT ;  /* 0x8000000003077812 */ /* 0x000fc800078e4807 */
[----:B------:R-:W-:-:S07]  /*0840*/  LOP3.LUT R9, R7, R9, RZ, 0xfc, !PT ;  /* 0x0000000907097212 */ /* 0x000fce00078efcff */
[----:B------:R-:W-:Y:S05]  /*0850*/  @!P0 BRA `(.L_x_4) ;  /* 0x00000000007c8947 */ /* 0x000fea0003800000 */
[----:B------:R-:W-:Y:S01]  /*0860*/  IMAD.MOV R3, RZ, RZ, -R11 ;  /* 0x000000ffff037224 */ /* 0x000fe200078e0a0b */
[----:B------:R-:W-:Y:S01]  /*0870*/  DMUL.RP R8, R16, R8 ;  /* 0x0000000810087228 */ /* 0x000fe20000008000 */
[----:B------:R-:W-:Y:S01]  /*0880*/  IMAD.MOV.U32 R2, RZ, RZ, RZ ;  /* 0x000000ffff027224 */ /* 0x000fe200078e00ff */
[----:B------:R-:W-:-:S05]  /*0890*/  IADD3 R11, PT, PT, -R11, -0x43300000, RZ ;  /* 0xbcd000000b0b7810 */ /* 0x000fca0007ffe1ff */
[----:B------:R-:W-:-:S03]  /*08a0*/  DFMA R2, R18, -R2, R16 ;  /* 0x800000021202722b */ /* 0x000fc60000000010 */
[----:B------:R-:W-:-:S07]  /*08b0*/  LOP3.LUT R7, R9, R7, RZ, 0x3c, !PT ;  /* 0x0000000709077212 */ /* 0x000fce00078e3cff */
[----:B------:R-:W-:-:S04]  /*08c0*/  FSETP.NEU.AND P0, PT, |R3|, R11, PT ;  /* 0x0000000b0300720b */ /* 0x000fc80003f0d200 */
[----:B------:R-:W-:Y:S02]  /*08d0*/  FSEL R18, R8, R18, !P0 ;  /* 0x0000001208127208 */ /* 0x000fe40004000000 */
[----:B------:R-:W-:Y:S01]  /*08e0*/  FSEL R19, R7, R19, !P0 ;  /* 0x0000001307137208 */ /* 0x000fe20004000000 */
[----:B------:R-:W-:Y:S06]  /*08f0*/  BRA `(.L_x_4) ;  /* 0x0000000000547947 */ /* 0x000fec0003800000 */
.L_x_3:
[----:B------:R-:W-:-:S14]  /*0900*/  DSETP.NAN.AND P0, PT, R8, R8, PT ;  /* 0x000000080800722a */ /* 0x000fdc0003f08000 */
[----:B------:R-:W-:Y:S05]  /*0910*/  @P0 BRA `(.L_x_5) ;  /* 0x0000000000440947 */ /* 0x000fea0003800000 */
[----:B------:R-:W-:-:S14]  /*0920*/  DSETP.NAN.AND P0, PT, R6, R6, PT ;  /* 0x000000060600722a */ /* 0x000fdc0003f08000 */
[----:B------:R-:W-:Y:S05]  /*0930*/  @P0 BRA `(.L_x_6) ;  /* 0x0000000000300947 */ /* 0x000fea0003800000 */
[----:B------:R-:W-:Y:S01]  /*0940*/  ISETP.NE.AND P0, PT, R22, R23, PT ;  /* 0x000000171600720c */ /* 0x000fe20003f05270 */
[----:B------:R-:W-:Y:S02]  /*0950*/  IMAD.MOV.U32 R18, RZ, RZ, 0x0 ;  /* 0x00000000ff127424 */ /* 0x000fe400078e00ff */
[----:B------:R-:W-:-:S10]  /*0960*/  IMAD.MOV.U32 R19, RZ, RZ, -0x80000 ;  /* 0xfff80000ff137424 */ /* 0x000fd400078e00ff */
[----:B------:R-:W-:Y:S05]  /*0970*/  @!P0 BRA `(.L_x_4) ;  /* 0x0000000000348947 */ /* 0x000fea0003800000 */
[----:B------:R-:W-:Y:S02]  /*0980*/  ISETP.NE.AND P0, PT, R22, 0x7ff00000, PT ;  /* 0x7ff000001600780c */ /* 0x000fe40003f05270 */
[----:B------:R-:W-:Y:S02]  /*0990*/  LOP3.LUT R19, R9, 0x80000000, R7, 0x48, !PT ;  /* 0x8000000009137812 */ /* 0x000fe400078e4807 */
[----:B------:R-:W-:-:S13]  /*09a0*/  ISETP.EQ.OR P0, PT, R23, RZ, !P0 ;  /* 0x000000ff1700720c */ /* 0x000fda0004702670 */
[----:B------:R-:W-:Y:S01]  /*09b0*/  @P0 LOP3.LUT R2, R19, 0x7ff00000, RZ, 0xfc, !PT ;  /* 0x7ff0000013020812 */ /* 0x000fe200078efcff */
[----:B------:R-:W-:Y:S02]  /*09c0*/  @!P0 IMAD.MOV.U32 R18, RZ, RZ, RZ ;  /* 0x000000ffff128224 */ /* 0x000fe400078e00ff */
[----:B------:R-:W-:Y:S02]  /*09d0*/  @P0 IMAD.MOV.U32 R18, RZ, RZ, RZ ;  /* 0x000000ffff120224 */ /* 0x000fe400078e00ff */
[----:B------:R-:W-:Y:S01]  /*09e0*/  @P0 IMAD.MOV.U32 R19, RZ, RZ, R2 ;  /* 0x000000ffff130224 */ /* 0x000fe200078e0002 */
[----:B------:R-:W-:Y:S06]  /*09f0*/  BRA `(.L_x_4) ;  /* 0x0000000000147947 */ /* 0x000fec0003800000 */
.L_x_6:
[----:B------:R-:W-:Y:S01]  /*0a00*/  LOP3.LUT R19, R7, 0x80000, RZ, 0xfc, !PT ;  /* 0x0008000007137812 */ /* 0x000fe200078efcff */
[----:B------:R-:W-:Y:S01]  /*0a10*/  IMAD.MOV.U32 R18, RZ, RZ, R6 ;  /* 0x000000ffff127224 */ /* 0x000fe200078e0006 */
[----:B------:R-:W-:Y:S06]  /*0a20*/  BRA `(.L_x_4) ;  /* 0x0000000000087947 */ /* 0x000fec0003800000 */
.L_x_5:
[----:B------:R-:W-:Y:S01]  /*0a30*/  LOP3.LUT R19, R9, 0x80000, RZ, 0xfc, !PT ;  /* 0x0008000009137812 */ /* 0x000fe200078efcff */
[----:B------:R-:W-:-:S07]  /*0a40*/  IMAD.MOV.U32 R18, RZ, RZ, R8 ;  /* 0x000000ffff127224 */ /* 0x000fce00078e0008 */
.L_x_4:
[----:B------:R-:W-:Y:S05]  /*0a50*/  BSYNC.RECONVERGENT B1 ;  /* 0x0000000000017941 */ /* 0x000fea0003800200 */
.L_x_2:
[----:B------:R-:W-:Y:S02]  /*0a60*/  IMAD.MOV.U32 R15, RZ, RZ, 0x0 ;  /* 0x00000000ff0f7424 */ /* 0x000fe400078e00ff */
[----:B------:R-:W-:Y:S02]  /*0a70*/  IMAD.MOV.U32 R2, RZ, RZ, R18 ;  /* 0x000000ffff027224 */ /* 0x000fe400078e0012 */
[----:B------:R-:W-:Y:S01]  /*0a80*/  IMAD.MOV.U32 R3, RZ, RZ, R19 ;  /* 0x000000ffff037224 */ /* 0x000fe200078e0013 */
[----:B------:R-:W-:Y:S06]  /*0a90*/  RET.REL.NODEC R14 `(_Z15compute_bc_nobcPdS_S_S_diiS_S_) ;  /* 0xfffffff40e587950 */ /* 0x000fec0003c3ffff */
.L_x_7:
[----:B------:R-:W-:-:S00]  /*0aa0*/  BRA `(.L_x_7) ;  /* 0xfffffffc00fc7947 */ /* 0x000fc0000383ffff */
[----:B------:R-:W-:-:S00]  /*0ab0*/  NOP ;  /* 0x0000000000007918 */ /* 0x000fc00000000000 */
        /* <DEDUP_REMOVED lines=12> */
.L_x_44:


//--------------------- .text._Z15compute_ab_nobcPdS_S_S_diiS_S_ --------------------------
	.section	.text._Z15compute_ab_nobcPdS_S_S_diiS_S_,"ax",@progbits
	.align	128
        .global         _Z15compute_ab_nobcPdS_S_S_diiS_S_
        .type           _Z15compute_ab_nobcPdS_S_S_diiS_S_,@function
        .size           _Z15compute_ab_nobcPdS_S_S_diiS_S_,(.L_x_45 - _Z15compute_ab_nobcPdS_S_S_diiS_S_)
        .other          _Z15compute_ab_nobcPdS_S_S_diiS_S_,@"STO_CUDA_ENTRY STV_DEFAULT"
_Z15compute_ab_nobcPdS_S_S_diiS_S_:
.text._Z15compute_ab_nobcPdS_S_S_diiS_S_:
        /* <DEDUP_REMOVED lines=58> */
[----:B-----5:R-:W-:Y:S05]  /*03a0*/  CALL.REL.NOINC `($__internal_1_$__cuda_sm20_div_rn_f64_full) ;  /* 0x0000000000487944 */ /* 0x020fea0003c00000 */
.L_x_9:
[----:B------:R-:W-:Y:S05]  /*03b0*/  BSYNC.RECONVERGENT B0 ;  /* 0x0000000000007941 */ /* 0x000fea0003800200 */
.L_x_8:
[----:B------:R-:W0:Y:S01]  /*03c0*/  LDC.64 R6, c[0x0][0x388] ;  /* 0x0000e200ff067b82 */ /* 0x000e220000000a00 */
[----:B------:R-:W1:Y:S07]  /*03d0*/  LDCU UR4, c[0x0][0x3ac] ;  /* 0x00007580ff0477ac */ /* 0x000e6e0008000800 */
[----:B------:R-:W2:Y:S08]  /*03e0*/  LDC.64 R8, c[0x0][0x3b0] ;  /* 0x0000ec00ff087b82 */ /* 0x000eb00000000a00 */
[----:B------:R-:W3:Y:S01]  /*03f0*/  LDC.64 R12, c[0x0][0x3b8] ;  /* 0x0000ee00ff0c7b82 */ /* 0x000ee20000000a00 */
[----:B0-----:R-:W-:-:S05]  /*0400*/  IMAD.WIDE R10, R10, 0x8, R6 ;  /* 0x000000080a0a7825 */ /* 0x001fca00078e0206 */
[----:B------:R-:W4:Y:S01]  /*0410*/  LDG.E.64 R6, desc[UR6][R10.64+0x8] ;  /* 0x000008060a067981 */ /* 0x000f22000c1e1b00 */
[----:B-----5:R-:W-:Y:S01]  /*0420*/  DFMA R4, R4, 0.5, R2 ;  /* 0x3fe000000404782b */ /* 0x020fe20000000002 */
[----:B-1----:R-:W-:-:S04]  /*0430*/  VIADD R3, R0, UR4 ;  /* 0x0000000400037c36 */ /* 0x002fc80008000000 */
[----:B--2---:R-:W-:-:S04]  /*0440*/  IMAD.WIDE R2, R3, 0x8, R8 ;  /* 0x0000000803027825 */ /* 0x004fc800078e0208 */
[----:B---3--:R-:W-:Y:S01]  /*0450*/  IMAD.WIDE R12, R0, 0x8, R12 ;  /* 0x00000008000c7825 */ /* 0x008fe200078e020c */
[----:B----4-:R-:W-:-:S07]  /*0460*/  DMUL R6, R4, -R6 ;  /* 0x8000000604067228 */ /* 0x010fce0000000000 */
[----:B------:R-:W-:Y:S04]  /*0470*/  STG.E.64 desc[UR6][R2.64], R6 ;  /* 0x0000000602007986 */ /* 0x000fe8000c101b06 */
[----:B------:R-:W2:Y:S04]  /*0480*/  LDG.E.64 R8, desc[UR6][R10.64] ;  /* 0x000000060a087981 */ /* 0x000ea8000c1e1b00 */
[----:B------:R-:W2:Y:S02]  /*0490*/  LDG.E.64 R14, desc[UR6][R12.64] ;  /* 0x000000060c0e7981 */ /* 0x000ea4000c1e1b00 */
[----:B--2---:R-:W-:-:S07]  /*04a0*/  DFMA R8, R4, R8, R14 ;  /* 0x000000080408722b */ /* 0x004fce000000000e */
[----:B------:R-:W-:Y:S01]  /*04b0*/  STG.E.64 desc[UR6][R12.64], R8 ;  /* 0x000000080c007986 */ /* 0x000fe2000c101b06 */
[----:B------:R-:W-:Y:S05]  /*04c0*/  EXIT ;  /* 0x000000000000794d */ /* 0x000fea0003800000 */
        .weak           $__internal_1_$__cuda_sm20_div_rn_f64_full
        .type           $__internal_1_$__cuda_sm20_div_rn_f64_full,@function
        .size           $__internal_1_$__cuda_sm20_div_rn_f64_full,(.L_x_45 - $__internal_1_$__cuda_sm20_div_rn_f64_full)
$__internal_1_$__cuda_sm20_div_rn_f64_full:
        /* <DEDUP_REMOVED lines=67> */
.L_x_11:
        /* <DEDUP_REMOVED lines=16> */
.L_x_14:
[----:B------:R-:W-:Y:S01]  /*0a00*/  LOP3.LUT R19, R7, 0x80000, RZ, 0xfc, !PT ;  /* 0x0008000007137812 */ /* 0x000fe200078efcff */
[----:B------:R-:W-:Y:S01]  /*0a10*/  IMAD.MOV.U32 R18, RZ, RZ, R6 ;  /* 0x000000ffff127224 */ /* 0x000fe200078e0006 */
[----:B------:R-:W-:Y:S06]  /*0a20*/  BRA `(.L_x_12) ;  /* 0x0000000000087947 */ /* 0x000fec0003800000 */
.L_x_13:
[----:B------:R-:W-:Y:S01]  /*0a30*/  LOP3.LUT R19, R9, 0x80000, RZ, 0xfc, !PT ;  /* 0x0008000009137812 */ /* 0x000fe200078efcff */
[----:B------:R-:W-:-:S07]  /*0a40*/  IMAD.MOV.U32 R18, RZ, RZ, R8 ;  /* 0x000000ffff127224 */ /* 0x000fce00078e0008 */
.L_x_12:
[----:B------:R-:W-:Y:S05]  /*0a50*/  BSYNC.RECONVERGENT B1 ;  /* 0x0000000000017941 */ /* 0x000fea0003800200 */
.L_x_10:
[----:B------:R-:W-:Y:S02]  /*0a60*/  IMAD.MOV.U32 R15, RZ, RZ, 0x0 ;  /* 0x00000000ff0f7424 */ /* 0x000fe400078e00ff */
[----:B------:R-:W-:Y:S02]  /*0a70*/  IMAD.MOV.U32 R2, RZ, RZ, R18 ;  /* 0x000000ffff027224 */ /* 0x000fe400078e0012 */
[----:B------:R-:W-:Y:S01]  /*0a80*/  IMAD.MOV.U32 R3, RZ, RZ, R19 ;  /* 0x000000ffff037224 */ /* 0x000fe200078e0013 */
[----:B------:R-:W-:Y:S06]  /*0a90*/  RET.REL.NODEC R14 `(_Z15compute_ab_nobcPdS_S_S_diiS_S_) ;  /* 0xfffffff40e587950 */ /* 0x000fec0003c3ffff */
.L_x_15:
        /* <DEDUP_REMOVED lines=14> */
.L_x_45:


//--------------------- .text._Z10include_bcPddddiiS_ --------------------------
	.section	.text._Z10include_bcPddddiiS_,"ax",@progbits
	.align	128
        .global         _Z10include_bcPddddiiS_
        .type           _Z10include_bcPddddiiS_,@function
        .size           _Z10include_bcPddddiiS_,(.L_x_46 - _Z10include_bcPddddiiS_)
        .other          _Z10include_bcPddddiiS_,@"STO_CUDA_ENTRY STV_DEFAULT"
_Z10include_bcPddddiiS_:
.text._Z10include_bcPddddiiS_:
[----:B------:R-:W-:Y:S08]  /*0000*/  LDC R1, c[0x0][0x37c] ;  /* 0x0000df00ff017b82 */ /* 0x000ff00000000800 */
[----:B------:R-:W0:Y:S01]  /*0010*/  LDC.64 R2, c[0x0][0x398] ;  /* 0x0000e600ff027b82 */ /* 0x000e220000000a00 */
[----:B------:R-:W1:Y:S07]  /*0020*/  LDCU.64 UR4, c[0x0][0x358] ;  /* 0x00006b00ff0477ac */ /* 0x000e6e0008000a00 */
[----:B------:R-:W2:Y:S01]  /*0030*/  LDC.64 R6, c[0x0][0x390] ;  /* 0x0000e400ff067b82 */ /* 0x000ea20000000a00 */
[----:B0-----:R-:W-:-:S08]  /*0040*/  DADD R4, R2, R2 ;  /* 0x0000000002047229 */ /* 0x001fd00000000002 */
[----:B------:R-:W-:Y:S02]  /*0050*/  DADD R4, -R4, 1 ;  /* 0x3ff0000004047429 */ /* 0x000fe40000000100 */
[----:B--2---:R-:W-:-:S06]  /*0060*/  DADD R6, R6, R6 ;  /* 0x0000000006067229 */ /* 0x004fcc0000000006 */
[----:B------:R-:W-:-:S08]  /*0070*/  DFMA R2, RZ, R4, R2 ;  /* 0x00000004ff02722b */ /* 0x000fd00000000002 */
[----:B------:R-:W-:-:S08]  /*0080*/  DMUL R2, R6, R2 ;  /* 0x0000000206027228 */ /* 0x000fd00000000000 */
[----:B------:R-:W-:-:S08]  /*0090*/  DMUL R16, RZ, R2 ;  /* 0x00000002ff107228 */ /* 0x000fd00000000000 */
[----:B------:R-:W-:-:S14]  /*00a0*/  DSETP.GTU.AND P0, PT, R16, RZ, PT ;  /* 0x000000ff1000722a */ /* 0x000fdc0003f0c000 */
[----:B-1----:R-:W-:Y:S05]  /*00b0*/  @P0 BRA `(.L_x_16) ;  /* 0x0000000000c40947 */ /* 0x002fea0003800000 */
[----:B------:R-:W0:Y:S01]  /*00c0*/  LDCU UR6, c[0x0][0x38c] ;  /* 0x00007180ff0677ac */ /* 0x000e220008000800 */
[----:B------:R-:W1:Y:S01]  /*00d0*/  LDC.64 R10, c[0x0][0x388] ;  /* 0x0000e200ff0a7b82 */ /* 0x000e620000000a00 */
[----:B------:R-:W-:Y:S01]  /*00e0*/  IMAD.MOV.U32 R2, RZ, RZ, 0x1 ;  /* 0x00000001ff027424 */ /* 0x000fe200078e00ff */
[----:B------:R-:W-:Y:S01]  /*00f0*/  DADD R16, RZ, R16 ;  /* 0x00000000ff107229 */ /* 0x000fe20000000010 */
[----:B0-----:R-:W1:Y:S04]  /*0100*/  MUFU.RCP64H R3, UR6 ;  /* 0x0000000600037d08 */ /* 0x001e680008001800 */
[----:B-1----:R-:W-:-:S08]  /*0110*/  DFMA R8, R2, -R10, 1 ;  /* 0x3ff000000208742b */ /* 0x002fd0000000080a */
[----:B------:R-:W-:-:S08]  /*0120*/  DFMA R8, R8, R8, R8 ;  /* 0x000000080808722b */ /* 0x000fd00000000008 */
[----:B------:R-:W-:-:S08]  /*0130*/  DFMA R8, R2, R8, R2 ;  /* 0x000000080208722b */ /* 0x000fd00000000002 */
[----:B------:R-:W-:-:S08]  /*0140*/  DFMA R2, R8, -R10, 1 ;  /* 0x3ff000000802742b */ /* 0x000fd0000000080a */
[----:B------:R-:W-:-:S08]  /*0150*/  DFMA R2, R8, R2, R8 ;  /* 0x000000020802722b */ /* 0x000fd00000000008 */
[----:B------:R-:W-:-:S08]  /*0160*/  DMUL R8, R2, 0.5 ;  /* 0x3fe0000002087828 */ /* 0x000fd00000000000 */
[----:B------:R-:W-:-:S08]  /*0170*/  DFMA R10, R8, -R10, 0.5 ;  /* 0x3fe00000080a742b */ /* 0x000fd0000000080a */
[----:B------:R-:W-:-:S10]  /*0180*/  DFMA R2, R2, R10, R8 ;  /* 0x0000000a0202722b */ /* 0x000fd40000000008 */
[----:B------:R-:W-:-:S05]  /*0190*/  FFMA R0, RZ, UR6, R3 ;  /* 0x00000006ff007c23 */ /* 0x000fca0008000003 */
[----:B------:R-:W-:-:S13]  /*01a0*/  FSETP.GT.AND P0, PT, |R0|, 1.469367938527859385e-39, PT ;  /* 0x001000000000780b */ /* 0x000fda0003f04200 */
[----:B------:R-:W-:Y:S05]  /*01b0*/  @P0 BRA `(.L_x_17) ;  /* 0x0000000000180947 */ /* 0x000fea0003800000 */
[----:B------:R-:W0:Y:S01]  /*01c0*/  LDC R8, c[0x0][0x388] ;  /* 0x0000e200ff087b82 */ /* 0x000e220000000800 */
[----:B------:R-:W-:Y:S01]  /*01d0*/  IMAD.MOV.U32 R10, RZ, RZ, RZ ;  /* 0x000000ffff0a7224 */ /* 0x000fe200078e00ff */
[----:B------:R-:W-:Y:S01]  /*01e0*/  MOV R24, 0x220 ;  /* 0x0000022000187802 */ /* 0x000fe20000000f00 */
[----:B------:R-:W-:-:S05]  /*01f0*/  IMAD.MOV.U32 R11, RZ, RZ, 0x3fe00000 ;  /* 0x3fe00000ff0b7424 */ /* 0x000fca00078e00ff */
[----:B------:R-:W1:Y:S02]  /*0200*/  LDC R13, c[0x0][0x38c] ;  /* 0x0000e300ff0d7b82 */ /* 0x000e640000000800 */
[----:B01----:R-:W-:Y:S05]  /*0210*/  CALL.REL.NOINC `($__internal_2_$__cuda_sm20_div_rn_f64_full) ;  /* 0x0000000400647944 */ /* 0x003fea0003c00000 */
.L_x_17:
[----:B------:R-:W0:Y:S02]  /*0220*/  LDC.64 R8, c[0x0][0x380] ;  /* 0x0000e000ff087b82 */ /* 0x000e240000000a00 */
[----:B0-----:R-:W2:Y:S01]  /*0230*/  LDG.E.64 R8, desc[UR4][R8.64] ;  /* 0x0000000408087981 */ /* 0x001ea2000c1e1b00 */
[----:B------:R-:W-:Y:S01]  /*0240*/  IMAD.MOV.U32 R10, RZ, RZ, 0x1 ;  /* 0x00000001ff0a7424 */ /* 0x000fe200078e00ff */
[----:B------:R-:W-:-:S08]  /*0250*/  DADD R16, -R16, R2 ;  /* 0x0000000010107229 */ /* 0x000fd00000000102 */
[----:B------:R-:W-:-:S10]  /*0260*/  DADD R16, R16, R16 ;  /* 0x0000000010107229 */ /* 0x000fd40000000010 */
[----:B------:R-:W-:Y:S01]  /*0270*/  FSETP.GEU.AND P1, PT, |R17|, 6.5827683646048100446e-37, PT ;  /* 0x036000001100780b */ /* 0x000fe20003f2e200 */
[----:B--2---:R-:W0:Y:S02]  /*0280*/  MUFU.RCP64H R11, R9 ;  /* 0x00000009000b7308 */ /* 0x004e240000001800 */
        /* <DEDUP_REMOVED lines=11> */
[----:B------:R-:W-:Y:S01]  /*0340*/  IMAD.MOV.U32 R10, RZ, RZ, R16 ;  /* 0x000000ffff0a7224 */ /* 0x000fe200078e0010 */
[----:B------:R-:W-:Y:S01]  /*0350*/  MOV R24, 0x390 ;  /* 0x0000039000187802 */ /* 0x000fe20000000f00 */
[----:B------:R-:W-:Y:S02]  /*0360*/  IMAD.MOV.U32 R11, RZ, RZ, R17 ;  /* 0x000000ffff0b7224 */ /* 0x000fe400078e0011 */
[----:B------:R-:W-:-:S07]  /*0370*/  IMAD.MOV.U32 R13, RZ, RZ, R9 ;  /* 0x000000ffff0d7224 */ /* 0x000fce00078e0009 */
[----:B------:R-:W-:Y:S05]  /*0380*/  CALL.REL.NOINC `($__internal_2_$__cuda_sm20_div_rn_f64_full) ;  /* 0x0000000400087944 */ /* 0x000fea0003c00000 */
.L_x_18:
[----:B------:R-:W0:Y:S02]  /*0390*/  LDC.64 R8, c[0x0][0x3a8] ;  /* 0x0000ea00ff087b82 */ /* 0x000e240000000a00 */
[----:B0-----:R-:W2:Y:S02]  /*03a0*/  LDG.E.64 R10, desc[UR4][R8.64] ;  /* 0x00000004080a7981 */ /* 0x001ea4000c1e1b00 */
[----:B--2---:R-:W-:-:S07]  /*03b0*/  DADD R10, R10, R2 ;  /* 0x000000000a0a7229 */ /* 0x004fce0000000002 */
[----:B------:R0:W-:Y:S04]  /*03c0*/  STG.E.64 desc[UR4][R8.64], R10 ;  /* 0x0000000a08007986 */ /* 0x0001e8000c101b04 */
.L_x_16:
[----:B------:R-:W1:Y:S02]  /*03d0*/  LDCU.64 UR6, c[0x0][0x398] ;  /* 0x00007300ff0677ac */ /* 0x000e640008000a00 */
[----:B-1----:R-:W-:-:S08]  /*03e0*/  DADD R4, R4, UR6 ;  /* 0x0000000604047e29 */ /* 0x002fd00008000000 */
[----:B------:R-:W-:-:S08]  /*03f0*/  DMUL R4, R6, R4 ;  /* 0x0000000406047228 */ /* 0x000fd00000000000 */
[----:B------:R-:W-:-:S08]  /*0400*/  DMUL R4, RZ, R4 ;  /* 0x00000004ff047228 */ /* 0x000fd00000000000 */
[----:B------:R-:W-:-:S14]  /*0410*/  DSETP.GE.AND P0, PT, R4, RZ, PT ;  /* 0x000000ff0400722a */ /* 0x000fdc0003f06000 */
[----:B------:R-:W-:Y:S05]  /*0420*/  @!P0 EXIT ;  /* 0x000000000000894d */ /* 0x000fea0003800000 */
[----:B------:R-:W1:Y:S01]  /*0430*/  LDCU UR6, c[0x0][0x38c] ;  /* 0x00007180ff0677ac */ /* 0x000e620008000800 */
[----:B------:R-:W0:Y:S01]  /*0440*/  LDC.64 R6, c[0x0][0x388] ;  /* 0x0000e200ff067b82 */ /* 0x000e220000000a00 */
[----:B------:R-:W-:Y:S01]  /*0450*/  IMAD.MOV.U32 R2, RZ, RZ, 0x1 ;  /* 0x00000001ff027424 */ /* 0x000fe200078e00ff */
[----:B------:R-:W-:Y:S01]  /*0460*/  DADD R4, RZ, R4 ;  /* 0x00000000ff047229 */ /* 0x000fe20000000004 */
[----:B-1----:R-:W0:Y:S04]  /*0470*/  MUFU.RCP64H R3, UR6 ;  /* 0x0000000600037d08 */ /* 0x002e280008001800 */
[----:B0-----:R-:W-:-:S08]  /*0480*/  DFMA R8, R2, -R6, 1 ;  /* 0x3ff000000208742b */ /* 0x001fd00000000806 */
[----:B------:R-:W-:-:S08]  /*0490*/  DFMA R8, R8, R8, R8 ;  /* 0x000000080808722b */ /* 0x000fd00000000008 */
[----:B------:R-:W-:-:S08]  /*04a0*/  DFMA R8, R2, R8, R2 ;  /* 0x000000080208722b */ /* 0x000fd00000000002 */
[----:B------:R-:W-:-:S08]  /*04b0*/  DFMA R2, R8, -R6, 1 ;  /* 0x3ff000000802742b */ /* 0x000fd00000000806 */
[----:B------:R-:W-:-:S08]  /*04c0*/  DFMA R8, R8, R2, R8 ;  /* 0x000000020808722b */ /* 0x000fd00000000008 */
[----:B------:R-:W-:-:S08]  /*04d0*/  DMUL R2, R8, -0.5 ;  /* 0xbfe0000008027828 */ /* 0x000fd00000000000 */
[----:B------:R-:W-:-:S08]  /*04e0*/  DFMA R6, R2, -R6, -0.5 ;  /* 0xbfe000000206742b */ /* 0x000fd00000000806 */
[----:B------:R-:W-:-:S10]  /*04f0*/  DFMA R2, R8, R6, R2 ;  /* 0x000000060802722b */ /* 0x000fd40000000002 */
[----:B------:R-:W-:-:S05]  /*0500*/  FFMA R0, RZ, UR6, R3 ;  /* 0x00000006ff007c23 */ /* 0x000fca0008000003 */
[----:B------:R-:W-:-:S13]  /*0510*/  FSETP.GT.AND P0, PT, |R0|, 1.469367938527859385e-39, PT ;  /* 0x001000000000780b */ /* 0x000fda0003f04200 */
[----:B------:R-:W-:Y:S05]  /*0520*/  @P0 BRA `(.L_x_19) ;  /* 0x0000000000180947 */ /* 0x000fea0003800000 */
[----:B------:R-:W0:Y:S01]  /*0530*/  LDC R8, c[0x0][0x388] ;  /* 0x0000e200ff087b82 */ /* 0x000e220000000800 */
[----:B------:R-:W-:Y:S01]  /*0540*/  IMAD.MOV.U32 R10, RZ, RZ, RZ ;  /* 0x000000ffff0a7224 */ /* 0x000fe200078e00ff */
[----:B------:R-:W-:Y:S01]  /*0550*/  MOV R24, 0x590 ;  /* 0x0000059000187802 */ /* 0x000fe20000000f00 */
[----:B------:R-:W-:-:S05]  /*0560*/  IMAD.MOV.U32 R11, RZ, RZ, -0x40200000 ;  /* 0xbfe00000ff0b7424 */ /* 0x000fca00078e00ff */
[----:B------:R-:W1:Y:S02]  /*0570*/  LDC R13, c[0x0][0x38c] ;  /* 0x0000e300ff0d7b82 */ /* 0x000e640000000800 */
[----:B01----:R-:W-:Y:S05]  /*0580*/  CALL.REL.NOINC `($__internal_2_$__cuda_sm20_div_rn_f64_full) ;  /* 0x0000000000887944 */ /* 0x003fea0003c00000 */
.L_x_19:
[----:B------:R-:W0:Y:S08]  /*0590*/  LDC R9, c[0x0][0x3a0] ;  /* 0x0000e800ff097b82 */ /* 0x000e300000000800 */
[----:B------:R-:W0:Y:S02]  /*05a0*/  LDC.64 R6, c[0x0][0x380] ;  /* 0x0000e000ff067b82 */ /* 0x000e240000000a00 */
[----:B0-----:R-:W-:-:S06]  /*05b0*/  IMAD.WIDE R6, R9, 0x8, R6 ;  /* 0x0000000809067825 */ /* 0x001fcc00078e0206 */
[----:B------:R-:W2:Y:S01]  /*05c0*/  LDG.E.64 R6, desc[UR4][R6.64+-0x10] ;  /* 0xfffff00406067981 */ /* 0x000ea2000c1e1b00 */
        /* <DEDUP_REMOVED lines=19> */
[----:B------:R-:W-:Y:S02]  /*0700*/  IMAD.MOV.U32 R8, RZ, RZ, R6 ;  /* 0x000000ffff087224 */ /* 0x000fe400078e0006 */
[----:B------:R-:W-:-:S07]  /*0710*/  IMAD.MOV.U32 R13, RZ, RZ, R7 ;  /* 0x000000ffff0d7224 */ /* 0x000fce00078e0007 */
[----:B------:R-:W-:Y:S05]  /*0720*/  CALL.REL.NOINC `($__internal_2_$__cuda_sm20_div_rn_f64_full) ;  /* 0x0000000000207944 */ /* 0x000fea0003c00000 */
.L_x_20:
[----:B------:R-:W0:Y:S08]  /*0730*/  LDC.64 R6, c[0x0][0x3a0] ;  /* 0x0000e800ff067b82 */ /* 0x000e300000000a00 */
[----:B------:R-:W1:Y:S01]  /*0740*/  LDC.64 R4, c[0x0][0x3a8] ;  /* 0x0000ea00ff047b82 */ /* 0x000e620000000a00 */
[----:B0-----:R-:W-:-:S04]  /*0750*/  IMAD R7, R6, R7, RZ ;  /* 0x0000000706077224 */ /* 0x001fc800078e02ff */
[----:B-1----:R-:W-:-:S05]  /*0760*/  IMAD.WIDE R4, R7, 0x8, R4 ;  /* 0x0000000807047825 */ /* 0x002fca00078e0204 */
[----:B------:R-:W2:Y:S02]  /*0770*/  LDG.E.64 R6, desc[UR4][R4.64+-0x8] ;  /* 0xfffff80404067981 */ /* 0x000ea4000c1e1b00 */
[----:B--2---:R-:W-:-:S07]  /*0780*/  DADD R6, R6, -R2 ;  /* 0x0000000006067229 */ /* 0x004fce0000000802 */
[----:B------:R-:W-:Y:S01]  /*0790*/  STG.E.64 desc[UR4][R4.64+-0x8], R6 ;  /* 0xfffff80604007986 */ /* 0x000fe2000c101b04 */
[----:B------:R-:W-:Y:S05]  /*07a0*/  EXIT ;  /* 0x000000000000794d */ /* 0x000fea0003800000 */
        .weak           $__internal_2_$__cuda_sm20_div_rn_f64_full
        .type           $__internal_2_$__cuda_sm20_div_rn_f64_full,@function
        .size           $__internal_2_$__cuda_sm20_div_rn_f64_full,(.L_x_46 - $__internal_2_$__cuda_sm20_div_rn_f64_full)
$__internal_2_$__cuda_sm20_div_rn_f64_full:
[C---:B------:R-:W-:Y:S01]  /*07b0*/  FSETP.GEU.AND P0, PT, |R13|.reuse, 1.469367938527859385e-39, PT ;  /* 0x001000000d00780b */ /* 0x040fe20003f0e200 */
[--C-:B------:R-:W-:Y:S01]  /*07c0*/  IMAD.MOV.U32 R12, RZ, RZ, R8.reuse ;  /* 0x000000ffff0c7224 */ /* 0x100fe200078e0008 */
[C---:B------:R-:W-:Y:S01]  /*07d0*/  LOP3.LUT R14, R13.reuse, 0x800fffff, RZ, 0xc0, !PT ;  /* 0x800fffff0d0e7812 */ /* 0x040fe200078ec0ff */
[----:B------:R-:W-:Y:S01]  /*07e0*/  IMAD.MOV.U32 R2, RZ, RZ, 0x1 ;  /* 0x00000001ff027424 */ /* 0x000fe200078e00ff */
[----:B------:R-:W-:Y:S01]  /*07f0*/  LOP3.LUT R26, R13, 0x7ff00000, RZ, 0xc0, !PT ;  /* 0x7ff000000d1a7812 */ /* 0x000fe200078ec0ff */
[----:B------:R-:W-:Y:S01]  /*0800*/  IMAD.MOV.U32 R0, RZ, RZ, 0x1ca00000 ;  /* 0x1ca00000ff007424 */ /* 0x000fe200078e00ff */
[----:B------:R-:W-:Y:S01]  /*0810*/  LOP3.LUT R15, R14, 0x3ff00000, RZ, 0xfc, !PT ;  /* 0x3ff000000e0f7812 */ /* 0x000fe200078efcff */
[----:B------:R-:W-:Y:S01]  /*0820*/  IMAD.MOV.U32 R14, RZ, RZ, R8 ;  /* 0x000000ffff0e7224 */ /* 0x000fe200078e0008 */
[----:B------:R-:W-:-:S04]  /*0830*/  LOP3.LUT R22, R11, 0x7ff00000, RZ, 0xc0, !PT ;  /* 0x7ff000000b167812 */ /* 0x000fc800078ec0ff */
[----:B------:R-:W-:Y:S01]  /*0840*/  ISETP.GE.U32.AND P1, PT, R22, R26, PT ;  /* 0x0000001a1600720c */ /* 0x000fe20003f26070 */
[----:B------:R-:W-:Y:S01]  /*0850*/  @!P0 DMUL R14, R12, 8.98846567431157953865e+307 ;  /* 0x7fe000000c0e8828 */ /* 0x000fe20000000000 */
[----:B------:R-:W-:-:S05]  /*0860*/  IMAD.MOV.U32 R23, RZ, RZ, R22 ;  /* 0x000000ffff177224 */ /* 0x000fca00078e0016 */
[----:B------:R-:W0:Y:S02]  /*0870*/  MUFU.RCP64H R3, R15 ;  /* 0x0000000f00037308 */ /* 0x000e240000001800 */
[----:B0-----:R-:W-:-:S08]  /*0880*/  DFMA R8, R2, -R14, 1 ;  /* 0x3ff000000208742b */ /* 0x001fd0000000080e */
[----:B------:R-:W-:-:S08]  /*0890*/  DFMA R8, R8, R8, R8 ;  /* 0x000000080808722b */ /* 0x000fd00000000008 */
[----:B------:R-:W-:Y:S01]  /*08a0*/  DFMA R2, R2, R8, R2 ;  /* 0x000000080202722b */ /* 0x000fe20000000002 */
[----:B------:R-:W-:Y:S01]  /*08b0*/  SEL R9, R0, 0x63400000, !P1 ;  /* 0x6340000000097807 */ /* 0x000fe20004800000 */
[----:B------:R-:W-:Y:S01]  /*08c0*/  IMAD.MOV.U32 R8, RZ, RZ, R10 ;  /* 0x000000ffff087224 */ /* 0x000fe200078e000a */
[----:B------:R-:W-:Y:S02]  /*08d0*/  FSETP.GEU.AND P1, PT, |R11|, 1.469367938527859385e-39, PT ;  /* 0x001000000b00780b */ /* 0x000fe40003f2e200 */
[----:B------:R-:W-:-:S03]  /*08e0*/  LOP3.LUT R9, R9, 0x800fffff, R11, 0xf8, !PT ;  /* 0x800fffff09097812 */ /* 0x000fc600078ef80b */
[----:B------:R-:W-:-:S08]  /*08f0*/  DFMA R18, R2, -R14, 1 ;  /* 0x3ff000000212742b */ /* 0x000fd0000000080e */
[----:B------:R-:W-:Y:S01]  /*0900*/  DFMA R2, R2, R18, R2 ;  /* 0x000000120202722b */ /* 0x000fe20000000002 */
[----:B------:R-:W-:Y:S10]  /*0910*/  @P1 BRA `(.L_x_21) ;  /* 0x0000000000201947 */ /* 0x000ff40003800000 */
[----:B------:R-:W-:Y:S01]  /*0920*/  LOP3.LUT R19, R13, 0x7ff00000, RZ, 0xc0, !PT ;  /* 0x7ff000000d137812 */ /* 0x000fe200078ec0ff */
[----:B------:R-:W-:-:S03]  /*0930*/  IMAD.MOV.U32 R18, RZ, RZ, RZ ;  /* 0x000000ffff127224 */ /* 0x000fc600078e00ff */
[----:B------:R-:W-:-:S04]  /*0940*/  ISETP.GE.U32.AND P1, PT, R22, R19, PT ;  /* 0x000000131600720c */ /* 0x000fc80003f26070 */
[----:B------:R-:W-:-:S04]  /*0950*/  SEL R19, R0, 0x63400000, !P1 ;  /* 0x6340000000137807 */ /* 0x000fc80004800000 */
[----:B------:R-:W-:-:S04]  /*0960*/  LOP3.LUT R19, R19, 0x80000000, R11, 0xf8, !PT ;  /* 0x8000000013137812 */ /* 0x000fc800078ef80b */
[----:B------:R-:W-:-:S06]  /*0970*/  LOP3.LUT R19, R19, 0x100000, RZ, 0xfc, !PT ;  /* 0x0010000013137812 */ /* 0x000fcc00078efcff */
[----:B------:R-:W-:-:S10]  /*0980*/  DFMA R8, R8, 2, -R18 ;  /* 0x400000000808782b */ /* 0x000fd40000000812 */
[----:B------:R-:W-:-:S07]  /*0990*/  LOP3.LUT R23, R9, 0x7ff00000, RZ, 0xc0, !PT ;  /* 0x7ff0000009177812 */ /* 0x000fce00078ec0ff */
.L_x_21:
[----:B------:R-:W-:Y:S01]  /*09a0*/  VIADD R25, R23, 0xffffffff ;  /* 0xffffffff17197836 */ /* 0x000fe20000000000 */
[----:B------:R-:W-:Y:S01]  /*09b0*/  @!P0 LOP3.LUT R26, R15, 0x7ff00000, RZ, 0xc0, !PT ;  /* 0x7ff000000f1a8812 */ /* 0x000fe200078ec0ff */
[----:B------:R-:W-:-:S03]  /*09c0*/  DMUL R18, R2, R8 ;  /* 0x0000000802127228 */ /* 0x000fc60000000000 */
[----:B------:R-:W-:Y:S01]  /*09d0*/  ISETP.GT.U32.AND P0, PT, R25, 0x7feffffe, PT ;  /* 0x7feffffe1900780c */ /* 0x000fe20003f04070 */
[----:B------:R-:W-:-:S04]  /*09e0*/  VIADD R25, R26, 0xffffffff ;  /* 0xffffffff1a197836 */ /* 0x000fc80000000000 */
[----:B------:R-:W-:Y:S01]  /*09f0*/  DFMA R20, R18, -R14, R8 ;  /* 0x8000000e1214722b */ /* 0x000fe20000000008 */
[----:B------:R-:W-:-:S07]  /*0a00*/  ISETP.GT.U32.OR P0, PT, R25, 0x7feffffe, P0 ;  /* 0x7feffffe1900780c */ /* 0x000fce0000704470 */
[----:B------:R-:W-:-:S06]  /*0a10*/  DFMA R20, R2, R20, R18 ;  /* 0x000000140214722b */ /* 0x000fcc0000000012 */
[----:B------:R-:W-:Y:S05]  /*0a20*/  @P0 BRA `(.L_x_22) ;  /* 0x00000000006c0947 */ /* 0x000fea0003800000 */
[----:B------:R-:W-:Y:S01]  /*0a30*/  LOP3.LUT R3, R13, 0x7ff00000, RZ, 0xc0, !PT ;  /* 0x7ff000000d037812 */ /* 0x000fe200078ec0ff */
[----:B------:R-:W-:-:S03]  /*0a40*/  IMAD.MOV.U32 R10, RZ, RZ, RZ ;  /* 0x000000ffff0a7224 */ /* 0x000fc600078e00ff */
[CC--:B------:R-:W-:Y:S02]  /*0a50*/  VIADDMNMX R2, R22.reuse, -R3.reuse, 0xb9600000, !PT ;  /* 0xb960000016027446 */ /* 0x0c0fe40007800903 */
[----:B------:R-:W-:Y:S02]  /*0a60*/  ISETP.GE.U32.AND P0, PT, R22, R3, PT ;  /* 0x000000031600720c */ /* 0x000fe40003f06070 */
[----:B------:R-:W-:Y:S02]  /*0a70*/  VIMNMX R2, PT, PT, R2, 0x46a00000, PT ;  /* 0x46a0000002027848 */ /* 0x000fe40003fe0100 */
[----:B------:R-:W-:-:S05]  /*0a80*/  SEL R3, R0, 0x63400000, !P0 ;  /* 0x6340000000037807 */ /* 0x000fca0004000000 */
[----:B------:R-:W-:-:S04]  /*0a90*/  IMAD.IADD R0, R2, 0x1, -R3 ;  /* 0x0000000102007824 */ /* 0x000fc800078e0a03 */
        /* <DEDUP_REMOVED lines=12> */
[----:B------:R-:W-:-:S06]  /*0b60*/  IMAD.MOV.U32 R8, RZ, RZ, RZ ;  /* 0x000000ffff087224 */ /* 0x000fcc00078e00ff */
[----:B------:R-:W-:-:S03]  /*0b70*/  DFMA R8, R2, -R8, R20 ;  /* 0x800000080208722b */ /* 0x000fc60000000014 */
[----:B------:R-:W-:-:S03]  /*0b80*/  LOP3.LUT R13, R11, R13, RZ, 0x3c, !PT ;  /* 0x0000000d0b0d7212 */ /* 0x000fc600078e3cff */
[----:B------:R-:W-:-:S04]  /*0b90*/  IADD3 R8, PT, PT, -R0, -0x43300000, RZ ;  /* 0xbcd0000000087810 */ /* 0x000fc80007ffe1ff */
[----:B------:R-:W-:-:S04]  /*0ba0*/  FSETP.NEU.AND P0, PT, |R9|, R8, PT ;  /* 0x000000080900720b */ /* 0x000fc80003f0d200 */
[----:B------:R-:W-:Y:S02]  /*0bb0*/  FSEL R2, R10, R2, !P0 ;  /* 0x000000020a027208 */ /* 0x000fe40004000000 */
[----:B------:R-:W-:Y:S01]  /*0bc0*/  FSEL R3, R13, R3, !P0 ;  /* 0x000000030d037208 */ /* 0x000fe20004000000 */
[----:B------:R-:W-:Y:S06]  /*0bd0*/  BRA `(.L_x_23) ;  /* 0x0000000000547947 */ /* 0x000fec0003800000 */
.L_x_22:
        /* <DEDUP_REMOVED lines=16> */
.L_x_25:
[----:B------:R-:W-:Y:S01]  /*0ce0*/  LOP3.LUT R3, R13, 0x80000, RZ, 0xfc, !PT ;  /* 0x000800000d037812 */ /* 0x000fe200078efcff */
[----:B------:R-:W-:Y:S01]  /*0cf0*/  IMAD.MOV.U32 R2, RZ, RZ, R12 ;  /* 0x000000ffff027224 */ /* 0x000fe200078e000c */
[----:B------:R-:W-:Y:S06]  /*0d00*/  BRA `(.L_x_23) ;  /* 0x0000000000087947 */ /* 0x000fec0003800000 */
.L_x_24:
[----:B------:R-:W-:Y:S01]  /*0d10*/  LOP3.LUT R3, R11, 0x80000, RZ, 0xfc, !PT ;  /* 0x000800000b037812 */ /* 0x000fe200078efcff */
[----:B------:R-:W-:-:S07]  /*0d20*/  IMAD.MOV.U32 R2, RZ, RZ, R10 ;  /* 0x000000ffff027224 */ /* 0x000fce00078e000a */
.L_x_23:
[----:B------:R-:W-:-:S04]  /*0d30*/  IMAD.MOV.U32 R25, RZ, RZ, 0x0 ;  /* 0x00000000ff197424 */ /* 0x000fc800078e00ff */
[----:B------:R-:W-:Y:S05]  /*0d40*/  RET.REL.NODEC R24 `(_Z10include_bcPddddiiS_) ;  /* 0xfffffff018ac7950 */ /* 0x000fea0003c3ffff */
.L_x_26:
        /* <DEDUP_REMOVED lines=11> */
.L_x_46:


//--------------------- .text._Z3cx0Pdii          --------------------------
	.section	.text._Z3cx0Pdii,"ax",@progbits
	.align	128
        .global         _Z3cx0Pdii
        .type           _Z3cx0Pdii,@function
        .size           _Z3cx0Pdii,(.L_x_51 - _Z3cx0Pdii)
        .other          _Z3cx0Pdii,@"STO_CUDA_ENTRY STV_DEFAULT"
_Z3cx0Pdii:
.text._Z3cx0Pdii:
[----:B------:R-:W-:Y:S01]  /*0000*/  LDC R1, c[0x0][0x37c] ;  /* 0x0000df00ff017b82 */ /* 0x000fe20000000800 */
[----:B------:R-:W0:Y:S07]  /*0010*/  S2R R3, SR_TID.X ;  /* 0x0000000000037919 */ /* 0x000e2e0000002100 */
[----:B------:R-:W0:Y:S01]  /*0020*/  S2UR UR4, SR_CTAID.X ;  /* 0x00000000000479c3 */ /* 0x000e220000002500 */
[----:B------:R-:W1:Y:S07]  /*0030*/  LDCU UR6, c[0x0][0x38c] ;  /* 0x00007180ff0677ac */ /* 0x000e6e0008000800 */
[----:B------:R-:W0:Y:S02]  /*0040*/  LDC R0, c[0x0][0x360] ;  /* 0x0000d800ff007b82 */ /* 0x000e240000000800 */
[----:B0-----:R-:W-:-:S05]  /*0050*/  IMAD R0, R0, UR4, R3 ;  /* 0x0000000400007c24 */ /* 0x001fca000f8e0203 */
[----:B-1----:R-:W-:-:S13]  /*0060*/  ISETP.GE.AND P0, PT, R0, UR6, PT ;  /* 0x0000000600007c0c */ /* 0x002fda000bf06270 */
[----:B------:R-:W-:Y:S05]  /*0070*/  @P0 EXIT ;  /* 0x000000000000094d */ /* 0x000fea0003800000 */
[----:B------:R-:W0:Y:S01]  /*0080*/  LDC R5, c[0x0][0x388] ;  /* 0x0000e200ff057b82 */ /* 0x000e220000000800 */
[----:B------:R-:W1:Y:S07]  /*0090*/  LDCU.64 UR4, c[0x0][0x358] ;  /* 0x00006b00ff0477ac */ /* 0x000e6e0008000a00 */
[----:B------:R-:W2:Y:S01]  /*00a0*/  LDC.64 R2, c[0x0][0x380] ;  /* 0x0000e000ff027b82 */ /* 0x000ea20000000a00 */
[----:B0-----:R-:W-:-:S05]  /*00b0*/  IADD3 R5, PT, PT, R5, -0x1, RZ ;  /* 0xffffffff05057810 */ /* 0x001fca0007ffe0ff */
[----:B------:R-:W-:-:S04]  /*00c0*/  IMAD R5, R5, UR6, R0 ;  /* 0x0000000605057c24 */ /* 0x000fc8000f8e0200 */
[----:B--2---:R-:W-:-:S05]  /*00d0*/  IMAD.WIDE R2, R5, 0x8, R2 ;  /* 0x0000000805027825 */ /* 0x004fca00078e0202 */
[----:B-1----:R-:W-:Y:S01]  /*00e0*/  STG.E.64 desc[UR4][R2.64], RZ ;  /* 0x000000ff02007986 */ /* 0x002fe2000c101b04 */
[----:B------:R-:W-:Y:S05]  /*00f0*/  EXIT ;  /* 0x000000000000794d */ /* 0x000fea0003800000 */
.L_x_27:
        /* <DEDUP_REMOVED lines=16> */
.L_x_51:


//--------------------- .text._Z7Mfunc5DPdS_S_S_S_ddddddiiiiiS_ --------------------------
	.section	.text._Z7Mfunc5DPdS_S_S_S_ddddddiiiiiS_,"ax",@progbits
	.align	128
        .global         _Z7Mfunc5DPdS_S_S_S_ddddddiiiiiS_
        .type           _Z7Mfunc5DPdS_S_S_S_ddddddiiiiiS_,@function
        .size           _Z7Mfunc5DPdS_S_S_S_ddddddiiiiiS_,(.L_x_52 - _Z7Mfunc5DPdS_S_S_S_ddddddiiiiiS_)
        .other          _Z7Mfunc5DPdS_S_S_S_ddddddiiiiiS_,@"STO_CUDA_ENTRY STV_DEFAULT"
_Z7Mfunc5DPdS_S_S_S_ddddddiiiiiS_:
.text._Z7Mfunc5DPdS_S_S_S_ddddddiiiiiS_:
[----:B------:R-:W-:Y:S01]  /*0000*/  LDC R1, c[0x0][0x37c] ;  /* 0x0000df00ff017b82 */ /* 0x000fe20000000800 */
[----:B------:R-:W0:Y:S01]  /*0010*/  LDCU.64 UR8, c[0x0][0x3e0] ;  /* 0x00007c00ff0877ac */ /* 0x000e220008000a00 */
[----:B------:R-:W1:Y:S06]  /*0020*/  S2R R8, SR_TID.X ;  /* 0x0000000000087919 */ /* 0x000e6c0000002100 */
[----:B------:R-:W1:Y:S01]  /*0030*/  S2UR UR7, SR_CTAID.X ;  /* 0x00000000000779c3 */ /* 0x000e620000002500 */
[----:B------:R-:W2:Y:S01]  /*0040*/  LDCU UR10, c[0x0][0x3e8] ;  /* 0x00007d00ff0a77ac */ /* 0x000ea20008000800 */
[----:B------:R-:W3:Y:S06]  /*0050*/  LDCU.64 UR12, c[0x0][0x3d8] ;  /* 0x00007b00ff0c77ac */ /* 0x000eec0008000a00 */
[----:B------:R-:W1:Y:S01]  /*0060*/  LDC R25, c[0x0][0x360] ;  /* 0x0000d800ff197b82 */ /* 0x000e620000000800 */
[----:B0-----:R-:W-:-:S04]  /*0070*/  UIMAD UR4, UR8, UR9, URZ ;  /* 0x00000009080472a4 */ /* 0x001fc8000f8e02ff */
[----:B--2---:R-:W-:Y:S02]  /*0080*/  UIMAD UR5, UR4, UR10, URZ ;  /* 0x0000000a040572a4 */ /* 0x004fe4000f8e02ff */
[----:B---3--:R-:W-:Y:S02]  /*0090*/  UIMAD UR6, UR8, UR13, URZ ;  /* 0x0000000d080672a4 */ /* 0x008fe4000f8e02ff */
[----:B------:R-:W-:Y:S02]  /*00a0*/  I2F.U32.RP R6, UR13 ;  /* 0x0000000d00067d06 */ /* 0x000fe40008209000 */
[----:B------:R-:W-:Y:S01]  /*00b0*/  IMAD R5, RZ, RZ, -UR5 ;  /* 0x80000005ff057e24 */ /* 0x000fe2000f8e02ff */
[----:B------:R-:W-:Y:S01]  /*00c0*/  ISETP.NE.U32.AND P2, PT, RZ, UR5, PT ;  /* 0x00000005ff007c0c */ /* 0x000fe2000bf45070 */
[----:B------:R-:W-:-:S04]  /*00d0*/  UIMAD UR4, UR6, UR9, URZ ;  /* 0x00000009060472a4 */ /* 0x000fc8000f8e02ff */
[----:B------:R-:W-:Y:S01]  /*00e0*/  UIMAD UR4, UR4, UR10, URZ ;  /* 0x0000000a040472a4 */ /* 0x000fe2000f8e02ff */
[----:B------:R-:W0:Y:S01]  /*00f0*/  I2F.U32.RP R4, UR5 ;  /* 0x0000000500047d06 */ /* 0x000e220008209000 */
[----:B-1----:R-:W-:-:S04]  /*0100*/  IMAD R25, R25, UR7, R8 ;  /* 0x0000000719197c24 */ /* 0x002fc8000f8e0208 */
[----:B------:R-:W-:-:S03]  /*0110*/  IADD3 R7, PT, PT, RZ, -UR4, RZ ;  /* 0x80000004ff077c10 */ /* 0x000fc6000fffe0ff */
[----:B------:R-:W1:Y:S08]  /*0120*/  I2F.U32.RP R0, UR4 ;  /* 0x0000000400007d06 */ /* 0x000e700008209000 */
[----:B0-----:R-:W0:Y:S08]  /*0130*/  MUFU.RCP R4, R4 ;  /* 0x0000000400047308 */ /* 0x001e300000001000 */
[----:B-1----:R-:W-:Y:S08]  /*0140*/  MUFU.RCP R0, R0 ;  /* 0x0000000000007308 */ /* 0x002ff00000001000 */
[----:B------:R-:W-:Y:S01]  /*0150*/  MUFU.RCP R6, R6 ;  /* 0x0000000600067308 */ /* 0x000fe20000001000 */
[----:B0-----:R-:W-:-:S07]  /*0160*/  IADD3 R2, PT, PT, R4, 0xffffffe, RZ ;  /* 0x0ffffffe04027810 */ /* 0x001fce0007ffe0ff */
[----:B------:R0:W1:Y:S02]  /*0170*/  F2I.FTZ.U32.TRUNC.NTZ R3, R2 ;  /* 0x0000000200037305 */ /* 0x000064000021f000 */
[----:B0-----:R-:W-:Y:S02]  /*0180*/  HFMA2 R2, -RZ, RZ, 0, 0 ;  /* 0x00000000ff027431 */ /* 0x001fe400000001ff */
[----:B-1----:R-:W-:-:S04]  /*0190*/  IMAD R5, R5, R3, RZ ;  /* 0x0000000305057224 */ /* 0x002fc800078e02ff */
[----:B------:R-:W-:-:S04]  /*01a0*/  IMAD.HI.U32 R4, R3, R5, R2 ;  /* 0x0000000503047227 */ /* 0x000fc800078e0002 */
[----:B------:R-:W-:Y:S02]  /*01b0*/  VIADD R2, R0, 0xffffffe ;  /* 0x0ffffffe00027836 */ /* 0x000fe40000000000 */
[----:B------:R-:W-:Y:S02]  /*01c0*/  IMAD.HI.U32 R24, R4, R25, RZ ;  /* 0x0000001904187227 */ /* 0x000fe400078e00ff */
[----:B------:R0:W1:Y:S02]  /*01d0*/  F2I.FTZ.U32.TRUNC.NTZ R3, R2 ;  /* 0x0000000200037305 */ /* 0x000064000021f000 */
[----:B------:R-:W-:Y:S01]  /*01e0*/  VIADD R5, R6, 0xffffffe ;  /* 0x0ffffffe06057836 */ /* 0x000fe20000000000 */
[----:B------:R-:W-:-:S05]  /*01f0*/  IADD3 R4, PT, PT, -R24, RZ, RZ ;  /* 0x000000ff18047210 */ /* 0x000fca0007ffe1ff */
[----:B------:R-:W-:Y:S01]  /*0200*/  IMAD R4, R4, UR5, R25 ;  /* 0x0000000504047c24 */ /* 0x000fe2000f8e0219 */
[----:B------:R-:W2:Y:S01]  /*0210*/  F2I.FTZ.U32.TRUNC.NTZ R5, R5 ;  /* 0x0000000500057305 */ /* 0x000ea2000021f000 */
[----:B0-----:R-:W-:-:S03]  /*0220*/  IMAD.MOV.U32 R2, RZ, RZ, RZ ;  /* 0x000000ffff027224 */ /* 0x001fc600078e00ff */
[----:B------:R-:W-:Y:S01]  /*0230*/  ISETP.GE.U32.AND P0, PT, R4, UR5, PT ;  /* 0x0000000504007c0c */ /* 0x000fe2000bf06070 */
[----:B-1----:R-:W-:-:S04]  /*0240*/  IMAD R7, R7, R3, RZ ;  /* 0x0000000307077224 */ /* 0x002fc800078e02ff */
[----:B------:R-:W-:Y:S01]  /*0250*/  IMAD.HI.U32 R2, R3, R7, R2 ;  /* 0x0000000703027227 */ /* 0x000fe200078e0002 */
[----:B--2---:R-:W-:-:S05]  /*0260*/  IADD3 R0, PT, PT, RZ, -R5, RZ ;  /* 0x80000005ff007210 */ /* 0x004fca0007ffe0ff */
[----:B------:R-:W-:Y:S01]  /*0270*/  IMAD.HI.U32 R22, R2, R25, RZ ;  /* 0x0000001902167227 */ /* 0x000fe200078e00ff */
[----:B------:R-:W-:-:S03]  /*0280*/  MOV R3, R0 ;  /* 0x0000000000037202 */ /* 0x000fc60000000f00 */
[----:B------:R-:W-:Y:S01]  /*0290*/  @P0 VIADD R4, R4, -UR5 ;  /* 0x8000000504040c36 */ /* 0x000fe20008000000 */
[----:B------:R-:W-:Y:S01]  /*02a0*/  IADD3 R0, PT, PT, -R22, RZ, RZ ;  /* 0x000000ff16007210 */ /* 0x000fe20007ffe1ff */
[----:B------:R-:W-:Y:S02]  /*02b0*/  @P0 VIADD R24, R24, 0x1 ;  /* 0x0000000118180836 */ /* 0x000fe40000000000 */
[----:B------:R-:W-:Y:S01]  /*02c0*/  IMAD R3, R3, UR13, RZ ;  /* 0x0000000d03037c24 */ /* 0x000fe2000f8e02ff */
[----:B------:R-:W-:Y:S01]  /*02d0*/  ISETP.GE.U32.AND P1, PT, R4, UR5, PT ;  /* 0x0000000504007c0c */ /* 0x000fe2000bf26070 */
[----:B------:R-:W-:Y:S02]  /*02e0*/  IMAD.MOV.U32 R4, RZ, RZ, RZ ;  /* 0x000000ffff047224 */ /* 0x000fe400078e00ff */
[----:B------:R-:W-:Y:S02]  /*02f0*/  IMAD R0, R0, UR4, R25 ;  /* 0x0000000400007c24 */ /* 0x000fe4000f8e0219 */
[----:B------:R-:W-:-:S08]  /*0300*/  IMAD.HI.U32 R5, R5, R3, R4 ;  /* 0x0000000305057227 */ /* 0x000fd000078e0004 */
[----:B------:R-:W-:Y:S02]  /*0310*/  @P1 IADD3 R24, PT, PT, R24, 0x1, RZ ;  /* 0x0000000118181810 */ /* 0x000fe40007ffe0ff */
[----:B------:R-:W-:Y:S02]  /*0320*/  @!P2 LOP3.LUT R24, RZ, UR5, RZ, 0x33, !PT ;  /* 0x00000005ff18ac12 */ /* 0x000fe4000f8e33ff */
[----:B------:R-:W-:Y:S02]  /*0330*/  ISETP.GE.U32.AND P2, PT, R0, UR4, PT ;  /* 0x0000000400007c0c */ /* 0x000fe4000bf46070 */
[----:B------:R-:W-:Y:S01]  /*0340*/  ISETP.NE.U32.AND P1, PT, RZ, UR4, PT ;  /* 0x00000004ff007c0c */ /* 0x000fe2000bf25070 */
[----:B------:R-:W-:-:S04]  /*0350*/  IMAD.HI.U32 R5, R5, R24, RZ ;  /* 0x0000001805057227 */ /* 0x000fc800078e00ff */
[----:B------:R-:W-:-:S04]  /*0360*/  IMAD.MOV R5, RZ, RZ, -R5 ;  /* 0x000000ffff057224 */ /* 0x000fc800078e0a05 */
[----:B------:R-:W-:Y:S02]  /*0370*/  IMAD R24, R5, UR13, R24 ;  /* 0x0000000d05187c24 */ /* 0x000fe4000f8e0218 */
[----:B------:R-:W-:Y:S02]  /*0380*/  @P2 IADD3 R0, PT, PT, R0, -UR4, RZ ;  /* 0x8000000400002c10 */ /* 0x000fe4000fffe0ff */
[----:B------:R-:W-:Y:S02]  /*0390*/  @P2 IADD3 R22, PT, PT, R22, 0x1, RZ ;  /* 0x0000000116162810 */ /* 0x000fe40007ffe0ff */
[----:B------:R-:W-:Y:S02]  /*03a0*/  ISETP.GE.U32.AND P3, PT, R24, UR13, PT ;  /* 0x0000000d18007c0c */ /* 0x000fe4000bf66070 */
[----:B------:R-:W-:-:S11]  /*03b0*/  ISETP.GE.U32.AND P0, PT, R0, UR4, PT ;  /* 0x0000000400007c0c */ /* 0x000fd6000bf06070 */
[----:B------:R-:W-:Y:S02]  /*03c0*/  @P3 VIADD R24, R24, -UR13 ;  /* 0x8000000d18183c36 */ /* 0x000fe40008000000 */
[----:B------:R-:W-:Y:S02]  /*03d0*/  @P0 IADD3 R22, PT, PT, R22, 0x1, RZ ;  /* 0x0000000116160810 */ /* 0x000fe40007ffe0ff */
[----:B------:R-:W-:Y:S02]  /*03e0*/  @!P1 LOP3.LUT R22, RZ, UR4, RZ, 0x33, !PT ;  /* 0x00000004ff169c12 */ /* 0x000fe4000f8e33ff */
[----:B------:R-:W-:Y:S02]  /*03f0*/  ISETP.GE.U32.AND P2, PT, R24, UR13, PT ;  /* 0x0000000d18007c0c */ /* 0x000fe4000bf46070 */
[----:B------:R-:W-:Y:S02]  /*0400*/  ISETP.NE.U32.AND P0, PT, RZ, UR13, PT ;  /* 0x0000000dff007c0c */ /* 0x000fe4000bf05070 */
[----:B------:R-:W-:-:S09]  /*0410*/  ISETP.GE.AND P1, PT, R22, UR12, PT ;  /* 0x0000000c16007c0c */ /* 0x000fd2000bf26270 */
[----:B------:R-:W-:Y:S02]  /*0420*/  @P2 VIADD R24, R24, -UR13 ;  /* 0x8000000d18182c36 */ /* 0x000fe40008000000 */
[----:B------:R-:W-:Y:S02]  /*0430*/  @!P0 LOP3.LUT R24, RZ, UR13, RZ, 0x33, !PT ;  /* 0x0000000dff188c12 */ /* 0x000fe4000f8e33ff */
[----:B------:R-:W-:Y:S05]  /*0440*/  @P1 EXIT ;  /* 0x000000000000194d */ /* 0x000fea0003800000 */
[----:B------:R-:W-:Y:S02]  /*0450*/  UIMAD UR4, UR9, UR10, URZ ;  /* 0x0000000a090472a4 */ /* 0x000fe4000f8e02ff */
[----:B------:R-:W0:Y:S01]  /*0460*/  I2F.U32.RP R6, UR10 ;  /* 0x0000000a00067d06 */ /* 0x000e220008209000 */
[----:B------:R-:W1:Y:S01]  /*0470*/  LDC.64 R16, c[0x0][0x390] ;  /* 0x0000e400ff107b82 */ /* 0x000e620000000a00 */
[----:B------:R-:W2:Y:S02]  /*0480*/  LDCU.128 UR12, c[0x0][0x3b0] ;  /* 0x00007600ff0c77ac */ /* 0x000ea40008000c00 */
[----:B------:R-:W-:Y:S01]  /*0490*/  IMAD R9, RZ, RZ, -UR4 ;  /* 0x80000004ff097e24 */ /* 0x000fe2000f8e02ff */
[----:B------:R-:W-:-:S03]  /*04a0*/  ISETP.NE.U32.AND P1, PT, RZ, UR4, PT ;  /* 0x00000004ff007c0c */ /* 0x000fc6000bf25070 */
[----:B------:R-:W3:Y:S01]  /*04b0*/  I2F.U32.RP R0, UR4 ;  /* 0x0000000400007d06 */ /* 0x000ee20008209000 */
[----:B------:R-:W4:Y:S07]  /*04c0*/  LDC.64 R10, c[0x0][0x388] ;  /* 0x0000e200ff0a7b82 */ /* 0x000f2e0000000a00 */
[----:B0-----:R-:W0:Y:S01]  /*04d0*/  MUFU.RCP R6, R6 ;  /* 0x0000000600067308 */ /* 0x001e220000001000 */
[----:B------:R-:W5:Y:S07]  /*04e0*/  LDC.64 R12, c[0x0][0x3c8] ;  /* 0x0000f200ff0c7b82 */ /* 0x000f6e0000000a00 */
[----:B---3--:R-:W3:Y:S01]  /*04f0*/  MUFU.RCP R0, R0 ;  /* 0x0000000000007308 */ /* 0x008ee20000001000 */
[----:B------:R-:W2:Y:S07]  /*0500*/  LDC.64 R18, c[0x0][0x3c0] ;  /* 0x0000f000ff127b82 */ /* 0x000eae0000000a00 */
[----:B------:R-:W-:Y:S01]  /*0510*/  I2F.U32.RP R2, UR8 ;  /* 0x0000000800027d06 */ /* 0x000fe20008209000 */
[----:B0-----:R-:W-:-:S07]  /*0520*/  IADD3 R3, PT, PT, R6, 0xffffffe, RZ ;  /* 0x0ffffffe06037810 */ /* 0x001fce0007ffe0ff */
[----:B------:R-:W-:Y:S01]  /*0530*/  F2I.FTZ.U32.TRUNC.NTZ R3, R3 ;  /* 0x0000000300037305 */ /* 0x000fe2000021f000 */
[----:B---3--:R-:W-:-:S07]  /*0540*/  IADD3 R4, PT, PT, R0, 0xffffffe, RZ ;  /* 0x0ffffffe00047810 */ /* 0x008fce0007ffe0ff */
[----:B------:R0:W3:Y:S08]  /*0550*/  F2I.FTZ.U32.TRUNC.NTZ R5, R4 ;  /* 0x0000000400057305 */ /* 0x0000f0000021f000 */
[----:B------:R-:W1:Y:S01]  /*0560*/  I2F.U32.RP R7, UR9 ;  /* 0x0000000900077d06 */ /* 0x000e620008209000 */
[----:B0-----:R-:W-:Y:S01]  /*0570*/  MOV R4, RZ ;  /* 0x000000ff00047202 */ /* 0x001fe20000000f00 */
[----:B---3--:R-:W-:-:S04]  /*0580*/  IMAD R9, R9, R5, RZ ;  /* 0x0000000509097224 */ /* 0x008fc800078e02ff */
[----:B------:R-:W-:Y:S01]  /*0590*/  IMAD.HI.U32 R0, R5, R9, R4 ;  /* 0x0000000905007227 */ /* 0x000fe200078e0004 */
[----:B------:R-:W-:Y:S01]  /*05a0*/  IADD3 R9, PT, PT, RZ, -R3, RZ ;  /* 0x80000003ff097210 */ /* 0x000fe20007ffe0ff */
[----:B------:R0:W3:Y:S04]  /*05b0*/  MUFU.RCP R5, R2 ;  /* 0x0000000200057308 */ /* 0x0000e80000001000 */
[----:B------:R-:W-:-:S04]  /*05c0*/  IMAD.HI.U32 R23, R0, R25, RZ ;  /* 0x0000001900177227 */ /* 0x000fc800078e00ff */
[----:B------:R-:W-:Y:S01]  /*05d0*/  IMAD.MOV R0, RZ, RZ, -R23 ;  /* 0x000000ffff007224 */ /* 0x000fe200078e0a17 */
[----:B0-----:R-:W-:Y:S01]  /*05e0*/  MOV R2, RZ ;  /* 0x000000ff00027202 */ /* 0x001fe20000000f00 */
[----:B------:R-:W-:Y:S01]  /*05f0*/  IMAD R9, R9, UR10, RZ ;  /* 0x0000000a09097c24 */ /* 0x000fe2000f8e02ff */
[----:B-1----:R-:W0:Y:S01]  /*0600*/  MUFU.RCP R7, R7 ;  /* 0x0000000700077308 */ /* 0x002e220000001000 */
[----:B------:R-:W-:Y:S02]  /*0610*/  IMAD R0, R0, UR4, R25 ;  /* 0x0000000400007c24 */ /* 0x000fe4000f8e0219 */
[----:B------:R-:W-:-:S03]  /*0620*/  IMAD.HI.U32 R8, R3, R9, R2 ;  /* 0x0000000903087227 */ /* 0x000fc600078e0002 */
[----:B------:R-:W-:Y:S02]  /*0630*/  ISETP.GE.U32.AND P2, PT, R0, UR4, PT ;  /* 0x0000000400007c0c */ /* 0x000fe4000bf46070 */
[----:B---3--:R-:W-:Y:S01]  /*0640*/  IADD3 R5, PT, PT, R5, 0xffffffe, RZ ;  /* 0x0ffffffe05057810 */ /* 0x008fe20007ffe0ff */
[----:B------:R-:W-:-:S04]  /*0650*/  IMAD.HI.U32 R8, R8, R25, RZ ;  /* 0x0000001908087227 */ /* 0x000fc800078e00ff */
[----:B------:R-:W-:Y:S01]  /*0660*/  IMAD.MOV R2, RZ, RZ, -R8 ;  /* 0x000000ffff027224 */ /* 0x000fe200078e0a08 */
[----:B------:R-:W1:Y:S03]  /*0670*/  F2I.FTZ.U32.TRUNC.NTZ R5, R5 ;  /* 0x0000000500057305 */ /* 0x000e66000021f000 */
[----:B------:R-:W-:Y:S01]  /*0680*/  IMAD R2, R2, UR10, R25 ;  /* 0x0000000a02027c24 */ /* 0x000fe2000f8e0219 */
[----:B0-----:R-:W-:Y:S02]  /*0690*/  IADD3 R3, PT, PT, R7, 0xffffffe, RZ ;  /* 0x0ffffffe07037810 */ /* 0x001fe40007ffe0ff */
[----:B------:R-:W-:Y:S02]  /*06a0*/  @P2 IADD3 R0, PT, PT, R0, -UR4, RZ ;  /* 0x8000000400002c10 */ /* 0x000fe4000fffe0ff */
[----:B------:R-:W-:Y:S02]  /*06b0*/  ISETP.GE.U32.AND P0, PT, R2, UR10, PT ;  /* 0x0000000a02007c0c */ /* 0x000fe4000bf06070 */
[----:B------:R-:W-:Y:S01]  /*06c0*/  ISETP.GE.U32.AND P3, PT, R0, UR4, PT ;  /* 0x0000000400007c0c */ /* 0x000fe2000bf66070 */
[----:B------:R-:W0:Y:S01]  /*06d0*/  F2I.FTZ.U32.TRUNC.NTZ R3, R3 ;  /* 0x0000000300037305 */ /* 0x000e22000021f000 */
[----:B------:R-:W-:Y:S01]  /*06e0*/  @P2 IADD3 R23, PT, PT, R23, 0x1, RZ ;  /* 0x0000000117172810 */ /* 0x000fe20007ffe0ff */
[----:B-1----:R-:W-:-:S04]  /*06f0*/  IMAD.MOV R7, RZ, RZ, -R5 ;  /* 0x000000ffff077224 */ /* 0x002fc800078e0a05 */
[----:B------:R-:W-:-:S04]  /*0700*/  IMAD R7, R7, UR8, RZ ;  /* 0x0000000807077c24 */ /* 0x000fc8000f8e02ff */
[----:B------:R-:W-:Y:S02]  /*0710*/  @P0 IADD3 R2, PT, PT, R2, -UR10, RZ ;  /* 0x8000000a02020c10 */ /* 0x000fe4000fffe0ff */
[----:B------:R-:W-:Y:S01]  /*0720*/  @P3 VIADD R23, R23, 0x1 ;  /* 0x0000000117173836 */ /* 0x000fe20000000000 */
[----:B------:R-:W-:Y:S01]  /*0730*/  @!P1 LOP3.LUT R23, RZ, UR4, RZ, 0x33, !PT ;  /* 0x00000004ff179c12 */ /* 0x000fe2000f8e33ff */
[----:B------:R-:W-:Y:S01]  /*0740*/  IMAD.HI.U32 R4, R5, R7, R4 ;  /* 0x0000000705047227 */ /* 0x000fe200078e0004 */
[----:B------:R-:W-:Y:S01]  /*0750*/  ISETP.GE.U32.AND P2, PT, R2, UR10, PT ;  /* 0x0000000a02007c0c */ /* 0x000fe2000bf46070 */
[----:B------:R-:W1:Y:S01]  /*0760*/  LDCU.64 UR4, c[0x0][0x358] ;  /* 0x00006b00ff0477ac */ /* 0x000e620008000a00 */
[----:B------:R-:W-:Y:S01]  /*0770*/  ISETP.NE.U32.AND P1, PT, RZ, UR10, PT ;  /* 0x0000000aff007c0c */ /* 0x000fe2000bf25070 */
[----:B------:R-:W3:Y:S01]  /*0780*/  LDC.64 R6, c[0x0][0x3a0] ;  /* 0x0000e800ff067b82 */ /* 0x000ee20000000a00 */
[----:B0-----:R-:W-:Y:S01]  /*0790*/  IADD3 R5, PT, PT, RZ, -R3, RZ ;  /* 0x80000003ff057210 */ /* 0x001fe20007ffe0ff */
[----:B------:R-:W-:Y:S01]  /*07a0*/  IMAD.HI.U32 R4, R4, R23, RZ ;  /* 0x0000001704047227 */ /* 0x000fe200078e00ff */
[----:B------:R-:W-:-:S02]  /*07b0*/  MOV R2, RZ ;  /* 0x000000ff00027202 */ /* 0x000fc40000000f00 */
[----:B------:R-:W-:Y:S01]  /*07c0*/  @P0 IADD3 R8, PT, PT, R8, 0x1, RZ ;  /* 0x0000000108080810 */ /* 0x000fe20007ffe0ff */
[----:B------:R-:W-:Y:S02]  /*07d0*/  IMAD.MOV R4, RZ, RZ, -R4 ;  /* 0x000000ffff047224 */ /* 0x000fe400078e0a04 */
[----:B------:R-:W-:Y:S02]  /*07e0*/  IMAD R5, R5, UR9, RZ ;  /* 0x0000000905057c24 */ /* 0x000fe4000f8e02ff */
[----:B------:R-:W-:Y:S01]  /*07f0*/  IMAD R23, R4, UR8, R23 ;  /* 0x0000000804177c24 */ /* 0x000fe2000f8e0217 */
[----:B------:R-:W-:Y:S01]  /*0800*/  @P2 IADD3 R8, PT, PT, R8, 0x1, RZ ;  /* 0x0000000108082810 */ /* 0x000fe20007ffe0ff */
[----:B------:R-:W-:Y:S01]  /*0810*/  IMAD.HI.U32 R3, R3, R5, R2 ;  /* 0x0000000503037227 */ /* 0x000fe200078e0002 */
[----:B------:R-:W-:Y:S01]  /*0820*/  @!P1 LOP3.LUT R8, RZ, UR10, RZ, 0x33, !PT ;  /* 0x0000000aff089c12 */ /* 0x000fe2000f8e33ff */
[----:B------:R-:W0:Y:S01]  /*0830*/  LDC.64 R4, c[0x0][0x398] ;  /* 0x0000e600ff047b82 */ /* 0x000e220000000a00 */
[----:B------:R-:W-:-:S02]  /*0840*/  ISETP.GE.U32.AND P0, PT, R23, UR8, PT ;  /* 0x0000000817007c0c */ /* 0x000fc4000bf06070 */
[----:B------:R-:W-:Y:S01]  /*0850*/  ISETP.NE.U32.AND P1, PT, RZ, UR8, PT ;  /* 0x00000008ff007c0c */ /* 0x000fe2000bf25070 */
[----:B------:R-:W-:-:S04]  /*0860*/  IMAD.HI.U32 R3, R3, R8, RZ ;  /* 0x0000000803037227 */ /* 0x000fc800078e00ff */
[----:B------:R-:W-:-:S04]  /*0870*/  IMAD.MOV R3, RZ, RZ, -R3 ;  /* 0x000000ffff037224 */ /* 0x000fc800078e0a03 */
[----:B------:R-:W-:Y:S02]  /*0880*/  IMAD R0, R3, UR9, R8 ;  /* 0x0000000903007c24 */ /* 0x000fe4000f8e0208 */
[----:B------:R-:W4:Y:S01]  /*0890*/  LDC.64 R2, c[0x0][0x380] ;  /* 0x0000e000ff027b82 */ /* 0x000f220000000a00 */
[----:B------:R-:W-:Y:S02]  /*08a0*/  @P0 IADD3 R23, PT, PT, R23, -UR8, RZ ;  /* 0x8000000817170c10 */ /* 0x000fe4000fffe0ff */
[----:B------:R-:W-:Y:S02]  /*08b0*/  ISETP.GE.U32.AND P2, PT, R0, UR9, PT ;  /* 0x0000000900007c0c */ /* 0x000fe4000bf46070 */
[----:B------:R-:W-:-:S11]  /*08c0*/  ISETP.GE.U32.AND P0, PT, R23, UR8, PT ;  /* 0x0000000817007c0c */ /* 0x000fd6000bf06070 */
[----:B------:R-:W-:Y:S02]  /*08d0*/  @P2 IADD3 R0, PT, PT, R0, -UR9, RZ ;  /* 0x8000000900002c10 */ /* 0x000fe4000fffe0ff */
[----:B------:R-:W-:Y:S01]  /*08e0*/  @P0 VIADD R23, R23, -UR8 ;  /* 0x8000000817170c36 */ /* 0x000fe20008000000 */
[----:B------:R-:W-:Y:S02]  /*08f0*/  @!P1 LOP3.LUT R23, RZ, UR8, RZ, 0x33, !PT ;  /* 0x00000008ff179c12 */ /* 0x000fe4000f8e33ff */
[----:B------:R-:W-:Y:S02]  /*0900*/  ISETP.GE.U32.AND P0, PT, R0, UR9, PT ;  /* 0x0000000900007c0c */ /* 0x000fe4000bf06070 */
[----:B------:R-:W-:Y:S01]  /*0910*/  ISETP.NE.U32.AND P1, PT, RZ, UR9, PT ;  /* 0x00000009ff007c0c */ /* 0x000fe2000bf25070 */
[----:B----4-:R-:W-:-:S04]  /*0920*/  IMAD.WIDE R2, R22, 0x8, R2 ;  /* 0x0000000816027825 */ /* 0x010fc800078e0202 */
[----:B------:R-:W-:Y:S02]  /*0930*/  IMAD.WIDE R16, R23, 0x8, R16 ;  /* 0x0000000817107825 */ /* 0x000fe400078e0210 */
[----:B-1----:R-:W4:Y:S02]  /*0940*/  LDG.E.64 R2, desc[UR4][R2.64] ;  /* 0x0000000402027981 */ /* 0x002f24000c1e1b00 */
[----:B------:R-:W-:Y:S02]  /*0950*/  IMAD.WIDE R14, R24, 0x8, R10 ;  /* 0x00000008180e7825 */ /* 0x000fe400078e020a */
[----:B------:R-:W2:Y:S01]  /*0960*/  LDG.E.64 R16, desc[UR4][R16.64] ;  /* 0x0000000410107981 */ /* 0x000ea2000c1e1b00 */
[----:B------:R-:W-:Y:S01]  /*0970*/  @P0 IADD3 R0, PT, PT, R0, -UR9, RZ ;  /* 0x8000000900000c10 */ /* 0x000fe2000fffe0ff */
[----:B------:R-:W1:Y:S01]  /*0980*/  LDC.64 R10, c[0x0][0x3a8] ;  /* 0x0000ea00ff0a7b82 */ /* 0x000e620000000a00 */
[----:B------:R-:W-:Y:S01]  /*0990*/  @!P1 LOP3.LUT R0, RZ, UR9, RZ, 0x33, !PT ;  /* 0x00000009ff009c12 */ /* 0x000fe2000f8e33ff */
[----:B------:R-:W2:Y:S01]  /*09a0*/  LDG.E.64 R14, desc[UR4][R14.64] ;  /* 0x000000040e0e7981 */ /* 0x000ea2000c1e1b00 */
[----:B------:R-:W-:-:S03]  /*09b0*/  IADD3 R8, PT, PT, -R8, RZ, RZ ;  /* 0x000000ff08087210 */ /* 0x000fc60007ffe1ff */
[----:B0-----:R-:W-:-:S04]  /*09c0*/  IMAD.WIDE R4, R0, 0x8, R4 ;  /* 0x0000000800047825 */ /* 0x001fc800078e0204 */
[----:B------:R-:W-:Y:S02]  /*09d0*/  IMAD R25, R8, UR10, R25 ;  /* 0x0000000a08197c24 */ /* 0x000fe4000f8e0219 */
[----:B------:R-:W2:Y:S01]  /*09e0*/  LDG.E.64 R4, desc[UR4][R4.64] ;  /* 0x0000000404047981 */ /* 0x000ea2000c1e1b00 */
[----:B------:R-:W0:Y:S01]  /*09f0*/  LDC.64 R8, c[0x0][0x3d0] ;  /* 0x0000f400ff087b82 */ /* 0x000e220000000a00 */
[----:B---3--:R-:W-:-:S06]  /*0a00*/  IMAD.WIDE R6, R25, 0x8, R6 ;  /* 0x0000000819067825 */ /* 0x008fcc00078e0206 */
[----:B------:R-:W3:Y:S01]  /*0a10*/  LDG.E.64 R6, desc[UR4][R6.64] ;  /* 0x0000000406067981 */ /* 0x000ee2000c1e1b00 */
[----:B-----5:R-:W-:Y:S01]  /*0a20*/  DADD R12, R12, R12 ;  /* 0x000000000c0c7229 */ /* 0x020fe2000000000c */
[----:B------:R-:W-:-:S04]  /*0a30*/  IMAD R23, R22, UR6, R23 ;  /* 0x0000000616177c24 */ /* 0x000fc8000f8e0217 */
[----:B------:R-:W-:-:S04]  /*0a40*/  IMAD R23, R24, UR8, R23 ;  /* 0x0000000818177c24 */ /* 0x000fc8000f8e0217 */
[----:B------:R-:W-:-:S04]  /*0a50*/  IMAD R0, R23, UR9, R0 ;  /* 0x0000000917007c24 */ /* 0x000fc8000f8e0200 */
[----:B------:R-:W-:Y:S01]  /*0a60*/  IMAD R25, R0, UR10, R25 ;  /* 0x0000000a00197c24 */ /* 0x000fe2000f8e0219 */
[----:B0-----:R-:W-:-:S08]  /*0a70*/  DADD R20, R8, R8 ;  /* 0x0000000008147229 */ /* 0x001fd00000000008 */
[----:B------:R-:W-:-:S08]  /*0a80*/  DADD R20, -R20, 1 ;  /* 0x3ff0000014147429 */ /* 0x000fd00000000100 */
[C---:B----4-:R-:W-:Y:S01]  /*0a90*/  DFMA R20, R2.reuse, R20, R8 ;  /* 0x000000140214722b */ /* 0x050fe20000000008 */
[----:B------:R-:W0:Y:S01]  /*0aa0*/  LDC.64 R8, c[0x0][0x3f0] ;  /* 0x0000fc00ff087b82 */ /* 0x000e220000000a00 */
[C---:B--2---:R-:W-:Y:S02]  /*0ab0*/  DADD R16, -R2.reuse, R16 ;  /* 0x0000000002107229 */ /* 0x044fe40000000110 */
[----:B------:R-:W-:-:S04]  /*0ac0*/  DADD R14, -R2, R14 ;  /* 0x00000000020e7229 */ /* 0x000fc8000000010e */
[----:B------:R-:W-:Y:S02]  /*0ad0*/  DMUL R12, R12, R20 ;  /* 0x000000140c0c7228 */ /* 0x000fe40000000000 */
[----:B------:R-:W-:Y:S02]  /*0ae0*/  DMUL R16, R16, UR12 ;  /* 0x0000000c10107c28 */ /* 0x000fe40008000000 */
[----:B------:R-:W-:-:S06]  /*0af0*/  DADD R4, -R2, R4 ;  /* 0x0000000002047229 */ /* 0x000fcc0000000104 */
[----:B-1----:R-:W-:Y:S02]  /*0b00*/  DFMA R10, R14, R10, R16 ;  /* 0x0000000a0e0a722b */ /* 0x002fe40000000010 */
[C---:B------:R-:W-:Y:S02]  /*0b10*/  DMUL R12, R2.reuse, R12 ;  /* 0x0000000c020c7228 */ /* 0x040fe40000000000 */
[----:B---3--:R-:W-:Y:S01]  /*0b20*/  DADD R6, -R2, R6 ;  /* 0x0000000002067229 */ /* 0x008fe20000000106 */
[----:B0-----:R-:W-:-:S03]  /*0b30*/  IMAD.WIDE R8, R25, 0x8, R8 ;  /* 0x0000000819087825 */ /* 0x001fc600078e0208 */
[----:B------:R-:W-:Y:S02]  /*0b40*/  DFMA R4, R4, UR14, R10 ;  /* 0x0000000e04047c2b */ /* 0x000fe4000800000a */
[----:B------:R-:W-:-:S06]  /*0b50*/  DADD R2, -R2, 1 ;  /* 0x3ff0000002027429 */ /* 0x000fcc0000000100 */
[----:B------:R-:W-:-:S08]  /*0b60*/  DFMA R4, R6, R18, R4 ;  /* 0x000000120604722b */ /* 0x000fd00000000004 */
[----:B------:R-:W-:-:S07]  /*0b70*/  DFMA R2, R12, R2, R4 ;  /* 0x000000020c02722b */ /* 0x000fce0000000004 */
[----:B------:R-:W-:Y:S01]  /*0b80*/  STG.E.64 desc[UR4][R8.64], R2 ;  /* 0x0000000208007986 */ /* 0x000fe2000c101b04 */
[----:B------:R-:W-:Y:S05]  /*0b90*/  EXIT ;  /* 0x000000000000794d */ /* 0x000fea0003800000 */
.L_x_28:
        /* <DEDUP_REMOVED lines=14> */
.L_x_52:


//--------------------- .text._Z7Mfunc4DPdS_S_S_dddddiiiiS_ --------------------------
	.section	.text._Z7Mfunc4DPdS_S_S_dddddiiiiS_,"ax",@progbits
	.align	128
        .global         _Z7Mfunc4DPdS_S_S_dddddiiiiS_
        .type           _Z7Mfunc4DPdS_S_S_dddddiiiiS_,@function
        .size           _Z7Mfunc4DPdS_S_S_dddddiiiiS_,(.L_x_53 - _Z7Mfunc4DPdS_S_S_dddddiiiiS_)
        .other          _Z7Mfunc4DPdS_S_S_dddddiiiiS_,@"STO_CUDA_ENTRY STV_DEFAULT"
_Z7Mfunc4DPdS_S_S_dddddiiiiS_:
.text._Z7Mfunc4DPdS_S_S_dddddiiiiS_:
[----:B------:R-:W-:Y:S01]  /*0000*/  LDC R1, c[0x0][0x37c] ;  /* 0x0000df00ff017b82 */ /* 0x000fe20000000800 */
[----:B------:R-:W0:Y:S01]  /*0010*/  LDCU.64 UR6, c[0x0][0x3d0] ;  /* 0x00007a00ff0677ac */ /* 0x000e220008000a00 */
[----:B------:R-:W1:Y:S06]  /*0020*/  S2R R5, SR_TID.X ;  /* 0x0000000000057919 */ /* 0x000e6c0000002100 */
[----:B------:R-:W1:Y:S01]  /*0030*/  S2UR UR5, SR_CTAID.X ;  /* 0x00000000000579c3 */ /* 0x000e620000002500 */
[----:B------:R-:W0:Y:S07]  /*0040*/  LDCU.64 UR8, c[0x0][0x3c8] ;  /* 0x00007900ff0877ac */ /* 0x000e2e0008000a00 */
[----:B------:R-:W1:Y:S01]  /*0050*/  LDC R10, c[0x0][0x360] ;  /* 0x0000d800ff0a7b82 */ /* 0x000e620000000800 */
[----:B0-----:R-:W-:-:S04]  /*0060*/  UIMAD UR4, UR6, UR9, URZ ;  /* 0x00000009060472a4 */ /* 0x001fc8000f8e02ff */
[----:B------:R-:W-:-:S06]  /*0070*/  UIMAD UR4, UR4, UR7, URZ ;  /* 0x00000007040472a4 */ /* 0x000fcc000f8e02ff */
[----:B------:R-:W-:Y:S01]  /*0080*/  IMAD R7, RZ, RZ, -UR4 ;  /* 0x80000004ff077e24 */ /* 0x000fe2000f8e02ff */
[----:B------:R-:W-:Y:S01]  /*0090*/  ISETP.NE.U32.AND P2, PT, RZ, UR4, PT ;  /* 0x00000004ff007c0c */ /* 0x000fe2000bf45070 */
[----:B-1----:R-:W-:Y:S01]  /*00a0*/  IMAD R10, R10, UR5, R5 ;  /* 0x000000050a0a7c24 */ /* 0x002fe2000f8e0205 */
[----:B------:R-:W0:Y:S08]  /*00b0*/  I2F.U32.RP R0, UR4 ;  /* 0x0000000400007d06 */ /* 0x000e300008209000 */
[----:B0-----:R-:W0:Y:S02]  /*00c0*/  MUFU.RCP R0, R0 ;  /* 0x0000000000007308 */ /* 0x001e240000001000 */
[----:B0-----:R-:W-:-:S06]  /*00d0*/  IADD3 R2, PT, PT, R0, 0xffffffe, RZ ;  /* 0x0ffffffe00027810 */ /* 0x001fcc0007ffe0ff */
[----:B------:R0:W1:Y:S02]  /*00e0*/  F2I.FTZ.U32.TRUNC.NTZ R3, R2 ;  /* 0x0000000200037305 */ /* 0x000064000021f000 */
[----:B0-----:R-:W-:Y:S02]  /*00f0*/  HFMA2 R2, -RZ, RZ, 0, 0 ;  /* 0x00000000ff027431 */ /* 0x001fe400000001ff */
[----:B-1----:R-:W-:-:S04]  /*0100*/  IMAD R7, R7, R3, RZ ;  /* 0x0000000307077224 */ /* 0x002fc800078e02ff */
[----:B------:R-:W-:-:S06]  /*0110*/  IMAD.HI.U32 R3, R3, R7, R2 ;  /* 0x0000000703037227 */ /* 0x000fcc00078e0002 */
[----:B------:R-:W-:-:S04]  /*0120*/  IMAD.HI.U32 R0, R3, R10, RZ ;  /* 0x0000000a03007227 */ /* 0x000fc800078e00ff */
[----:B------:R-:W-:-:S04]  /*0130*/  IMAD.MOV R3, RZ, RZ, -R0 ;  /* 0x000000ffff037224 */ /* 0x000fc800078e0a00 */
[----:B------:R-:W-:-:S05]  /*0140*/  IMAD R3, R3, UR4, R10 ;  /* 0x0000000403037c24 */ /* 0x000fca000f8e020a */
[----:B------:R-:W-:-:S13]  /*0150*/  ISETP.GE.U32.AND P0, PT, R3, UR4, PT ;  /* 0x0000000403007c0c */ /* 0x000fda000bf06070 */
[----:B------:R-:W-:Y:S01]  /*0160*/  @P0 IADD3 R3, PT, PT, R3, -UR4, RZ ;  /* 0x8000000403030c10 */ /* 0x000fe2000fffe0ff */
[----:B------:R-:W-:-:S03]  /*0170*/  @P0 VIADD R0, R0, 0x1 ;  /* 0x0000000100000836 */ /* 0x000fc60000000000 */
[----:B------:R-:W-:-:S13]  /*0180*/  ISETP.GE.U32.AND P1, PT, R3, UR4, PT ;  /* 0x0000000403007c0c */ /* 0x000fda000bf26070 */
[----:B------:R-:W-:Y:S02]  /*0190*/  @P1 IADD3 R0, PT, PT, R0, 0x1, RZ ;  /* 0x0000000100001810 */ /* 0x000fe40007ffe0ff */
[----:B------:R-:W-:-:S04]  /*01a0*/  @!P2 LOP3.LUT R0, RZ, UR4, RZ, 0x33, !PT ;  /* 0x00000004ff00ac12 */ /* 0x000fc8000f8e33ff */
[----:B------:R-:W-:-:S13]  /*01b0*/  ISETP.GE.AND P0, PT, R0, UR8, PT ;  /* 0x0000000800007c0c */ /* 0x000fda000bf06270 */
[----:B------:R-:W-:Y:S05]  /*01c0*/  @P0 EXIT ;  /* 0x000000000000094d */ /* 0x000fea0003800000 */
[----:B------:R-:W0:Y:S01]  /*01d0*/  I2F.U32.RP R7, UR7 ;  /* 0x0000000700077d06 */ /* 0x000e220008209000 */
[----:B------:R-:W-:Y:S02]  /*01e0*/  UIMAD UR4, UR6, UR7, URZ ;  /* 0x00000007060472a4 */ /* 0x000fe4000f8e02ff */
[----:B------:R-:W-:Y:S01]  /*01f0*/  ISETP.NE.U32.AND P5, PT, RZ, UR7, PT ;  /* 0x00000007ff007c0c */ /* 0x000fe2000bfa5070 */
[----:B------:R-:W1:Y:S01]  /*0200*/  LDC.64 R14, c[0x0][0x388] ;  /* 0x0000e200ff0e7b82 */ /* 0x000e620000000a00 */
[----:B------:R-:W2:Y:S02]  /*0210*/  LDCU.128 UR12, c[0x0][0x3a0] ;  /* 0x00007400ff0c77ac */ /* 0x000ea40008000c00 */
[----:B------:R-:W-:Y:S01]  /*0220*/  IMAD R11, RZ, RZ, -UR4 ;  /* 0x80000004ff0b7e24 */ /* 0x000fe2000f8e02ff */
[----:B------:R-:W-:Y:S01]  /*0230*/  I2F.U32.RP R9, UR6 ;  /* 0x0000000600097d06 */ /* 0x000fe20008209000 */
[----:B------:R-:W-:-:S03]  /*0240*/  ISETP.NE.U32.AND P2, PT, RZ, UR4, PT ;  /* 0x00000004ff007c0c */ /* 0x000fc6000bf45070 */
[----:B------:R-:W3:Y:S04]  /*0250*/  LDC.64 R18, c[0x0][0x3c0] ;  /* 0x0000f000ff127b82 */ /* 0x000ee80000000a00 */
[----:B------:R-:W4:Y:S08]  /*0260*/  I2F.U32.RP R6, UR4 ;  /* 0x0000000400067d06 */ /* 0x000f300008209000 */
[----:B0-----:R-:W0:Y:S08]  /*0270*/  MUFU.RCP R7, R7 ;  /* 0x0000000700077308 */ /* 0x001e300000001000 */
[----:B----4-:R-:W4:Y:S08]  /*0280*/  MUFU.RCP R6, R6 ;  /* 0x0000000600067308 */ /* 0x010f300000001000 */
[----:B------:R-:W-:Y:S01]  /*0290*/  I2F.U32.RP R8, UR9 ;  /* 0x0000000900087d06 */ /* 0x000fe20008209000 */
[----:B0-----:R-:W-:-:S07]  /*02a0*/  VIADD R4, R7, 0xffffffe ;  /* 0x0ffffffe07047836 */ /* 0x001fce0000000000 */
[----:B------:R0:W5:Y:S01]  /*02b0*/  F2I.FTZ.U32.TRUNC.NTZ R5, R4 ;  /* 0x0000000400057305 */ /* 0x000162000021f000 */
[----:B----4-:R-:W-:-:S07]  /*02c0*/  IADD3 R2, PT, PT, R6, 0xffffffe, RZ ;  /* 0x0ffffffe06027810 */ /* 0x010fce0007ffe0ff */
[----:B------:R4:W2:Y:S01]  /*02d0*/  F2I.FTZ.U32.TRUNC.NTZ R3, R2 ;  /* 0x0000000200037305 */ /* 0x0008a2000021f000 */
[----:B0-----:R-:W-:Y:S02]  /*02e0*/  MOV R4, RZ ;  /* 0x000000ff00047202 */ /* 0x001fe40000000f00 */
[----:B-----5:R-:W-:-:S05]  /*02f0*/  IADD3 R12, PT, PT, RZ, -R5, RZ ;  /* 0x80000005ff0c7210 */ /* 0x020fca0007ffe0ff */
[----:B------:R-:W0:Y:S01]  /*0300*/  MUFU.RCP R9, R9 ;  /* 0x0000000900097308 */ /* 0x000e220000001000 */
[----:B----4-:R-:W-:Y:S01]  /*0310*/  MOV R2, RZ ;  /* 0x000000ff00027202 */ /* 0x010fe20000000f00 */
[----:B------:R-:W-:Y:S02]  /*0320*/  IMAD R7, R12, UR7, RZ ;  /* 0x000000070c077c24 */ /* 0x000fe4000f8e02ff */
[----:B------:R-:W4:Y:S02]  /*0330*/  LDC.64 R12, c[0x0][0x3b8] ;  /* 0x0000ee00ff0c7b82 */ /* 0x000f240000000a00 */
[----:B------:R-:W-:Y:S02]  /*0340*/  IMAD.HI.U32 R5, R5, R7, R4 ;  /* 0x0000000705057227 */ /* 0x000fe400078e0004 */
[----:B------:R-:W5:Y:S02]  /*0350*/  MUFU.RCP R8, R8 ;  /* 0x0000000800087308 */ /* 0x000f640000001000 */
[----:B--2---:R-:W-:-:S02]  /*0360*/  IMAD R7, R11, R3, RZ ;  /* 0x000000030b077224 */ /* 0x004fc400078e02ff */
[----:B------:R-:W-:-:S04]  /*0370*/  IMAD.HI.U32 R11, R5, R10, RZ ;  /* 0x0000000a050b7227 */ /* 0x000fc800078e00ff */
[----:B------:R-:W-:-:S04]  /*0380*/  IMAD.HI.U32 R3, R3, R7, R2 ;  /* 0x0000000703037227 */ /* 0x000fc800078e0002 */
[----:B------:R-:W-:Y:S02]  /*0390*/  IMAD.MOV R5, RZ, RZ, -R11 ;  /* 0x000000ffff057224 */ /* 0x000fe400078e0a0b */
[----:B------:R-:W-:-:S04]  /*03a0*/  IMAD.HI.U32 R7, R3, R10, RZ ;  /* 0x0000000a03077227 */ /* 0x000fc800078e00ff */
[--C-:B------:R-:W-:Y:S01]  /*03b0*/  IMAD R4, R5, UR7, R10.reuse ;  /* 0x0000000705047c24 */ /* 0x100fe2000f8e020a */
[----:B------:R-:W-:Y:S02]  /*03c0*/  IADD3 R3, PT, PT, -R7, RZ, RZ ;  /* 0x000000ff07037210 */ /* 0x000fe40007ffe1ff */
[----:B0-----:R-:W-:Y:S02]  /*03d0*/  IADD3 R5, PT, PT, R9, 0xffffffe, RZ ;  /* 0x0ffffffe09057810 */ /* 0x001fe40007ffe0ff */
[----:B------:R-:W-:Y:S01]  /*03e0*/  ISETP.GE.U32.AND P3, PT, R4, UR7, PT ;  /* 0x0000000704007c0c */ /* 0x000fe2000bf66070 */
[----:B------:R-:W-:Y:S02]  /*03f0*/  IMAD R2, R3, UR4, R10 ;  /* 0x0000000403027c24 */ /* 0x000fe4000f8e020a */
[----:B-----5:R-:W-:Y:S01]  /*0400*/  VIADD R3, R8, 0xffffffe ;  /* 0x0ffffffe08037836 */ /* 0x020fe20000000000 */
[----:B------:R-:W0:Y:S02]  /*0410*/  F2I.FTZ.U32.TRUNC.NTZ R5, R5 ;  /* 0x0000000500057305 */ /* 0x000e24000021f000 */
[----:B------:R-:W-:-:S06]  /*0420*/  ISETP.GE.U32.AND P0, PT, R2, UR4, PT ;  /* 0x0000000402007c0c */ /* 0x000fcc000bf06070 */
[----:B------:R-:W2:Y:S01]  /*0430*/  F2I.FTZ.U32.TRUNC.NTZ R3, R3 ;  /* 0x0000000300037305 */ /* 0x000ea2000021f000 */
[----:B------:R-:W-:Y:S02]  /*0440*/  @P3 IADD3 R4, PT, PT, R4, -UR7, RZ ;  /* 0x8000000704043c10 */ /* 0x000fe4000fffe0ff */
[----:B------:R-:W-:Y:S02]  /*0450*/  @P3 IADD3 R11, PT, PT, R11, 0x1, RZ ;  /* 0x000000010b0b3810 */ /* 0x000fe40007ffe0ff */
[----:B------:R-:W-:Y:S01]  /*0460*/  ISETP.GE.U32.AND P4, PT, R4, UR7, PT ;  /* 0x0000000704007c0c */ /* 0x000fe2000bf86070 */
[----:B------:R-:W-:Y:S01]  /*0470*/  IMAD.MOV.U32 R4, RZ, RZ, RZ ;  /* 0x000000ffff047224 */ /* 0x000fe200078e00ff */
[----:B0-----:R-:W-:Y:S01]  /*0480*/  IADD3 R9, PT, PT, RZ, -R5, RZ ;  /* 0x80000005ff097210 */ /* 0x001fe20007ffe0ff */
[----:B------:R-:W-:Y:S01]  /*0490*/  @P0 VIADD R2, R2, -UR4 ;  /* 0x8000000402020c36 */ /* 0x000fe20008000000 */
[----:B------:R-:W-:Y:S02]  /*04a0*/  @P0 IADD3 R7, PT, PT, R7, 0x1, RZ ;  /* 0x0000000107070810 */ /* 0x000fe40007ffe0ff */
[----:B------:R-:W-:Y:S01]  /*04b0*/  ISETP.NE.U32.AND P3, PT, RZ, UR6, PT ;  /* 0x00000006ff007c0c */ /* 0x000fe2000bf65070 */
[----:B------:R-:W-:Y:S01]  /*04c0*/  IMAD R9, R9, UR6, RZ ;  /* 0x0000000609097c24 */ /* 0x000fe2000f8e02ff */
[----:B------:R-:W-:-:S02]  /*04d0*/  ISETP.GE.U32.AND P1, PT, R2, UR4, PT ;  /* 0x0000000402007c0c */ /* 0x000fc4000bf26070 */
[----:B--2---:R-:W-:Y:S01]  /*04e0*/  IADD3 R2, PT, PT, RZ, -R3, RZ ;  /* 0x80000003ff027210 */ /* 0x004fe20007ffe0ff */
[----:B------:R-:W-:Y:S02]  /*04f0*/  IMAD.HI.U32 R4, R5, R9, R4 ;  /* 0x0000000905047227 */ /* 0x000fe400078e0004 */
[----:B------:R-:W-:Y:S01]  /*0500*/  @P4 IADD3 R11, PT, PT, R11, 0x1, RZ ;  /* 0x000000010b0b4810 */ /* 0x000fe20007ffe0ff */
[----:B------:R-:W0:Y:S01]  /*0510*/  LDC.64 R8, c[0x0][0x390] ;  /* 0x0000e400ff087b82 */ /* 0x000e220000000a00 */
[----:B------:R-:W-:Y:S01]  /*0520*/  @!P5 LOP3.LUT R11, RZ, UR7, RZ, 0x33, !PT ;  /* 0x00000007ff0bdc12 */ /* 0x000fe2000f8e33ff */
[----:B------:R-:W-:Y:S01]  /*0530*/  IMAD R5, R2, UR9, RZ ;  /* 0x0000000902057c24 */ /* 0x000fe2000f8e02ff */
[----:B------:R-:W-:-:S03]  /*0540*/  MOV R2, RZ ;  /* 0x000000ff00027202 */ /* 0x000fc60000000f00 */
[----:B------:R-:W-:-:S04]  /*0550*/  IMAD.HI.U32 R4, R4, R11, RZ ;  /* 0x0000000b04047227 */ /* 0x000fc800078e00ff */
[----:B------:R-:W-:Y:S01]  /*0560*/  @P1 VIADD R7, R7, 0x1 ;  /* 0x0000000107071836 */ /* 0x000fe20000000000 */
[----:B------:R-:W-:Y:S01]  /*0570*/  @!P2 LOP3.LUT R7, RZ, UR4, RZ, 0x33, !PT ;  /* 0x00000004ff07ac12 */ /* 0x000fe2000f8e33ff */
[----:B------:R-:W-:Y:S01]  /*0580*/  IMAD.HI.U32 R2, R3, R5, R2 ;  /* 0x0000000503027227 */ /* 0x000fe200078e0002 */
[----:B------:R-:W-:Y:S01]  /*0590*/  IADD3 R4, PT, PT, -R4, RZ, RZ ;  /* 0x000000ff04047210 */ /* 0x000fe20007ffe1ff */
[----:B------:R-:W2:Y:S04]  /*05a0*/  LDCU.64 UR4, c[0x0][0x358] ;  /* 0x00006b00ff0477ac */ /* 0x000ea80008000a00 */
[----:B------:R-:W-:-:S04]  /*05b0*/  IMAD.HI.U32 R2, R2, R7, RZ ;  /* 0x0000000702027227 */ /* 0x000fc800078e00ff */
[----:B------:R-:W-:Y:S02]  /*05c0*/  IMAD R6, R4, UR6, R11 ;  /* 0x0000000604067c24 */ /* 0x000fe4000f8e020b */
[----:B------:R-:W-:Y:S01]  /*05d0*/  IMAD.MOV R2, RZ, RZ, -R2 ;  /* 0x000000ffff027224 */ /* 0x000fe200078e0a02 */
[----:B------:R-:W5:Y:S02]  /*05e0*/  LDC.64 R4, c[0x0][0x398] ;  /* 0x0000e600ff047b82 */ /* 0x000f640000000a00 */
[----:B------:R-:W-:Y:S01]  /*05f0*/  ISETP.GE.U32.AND P1, PT, R6, UR6, PT ;  /* 0x0000000606007c0c */ /* 0x000fe2000bf26070 */
[----:B------:R-:W-:-:S05]  /*0600*/  IMAD R7, R2, UR9, R7 ;  /* 0x0000000902077c24 */ /* 0x000fca000f8e0207 */
[----:B------:R-:W-:Y:S01]  /*0610*/  ISETP.GE.U32.AND P0, PT, R7, UR9, PT ;  /* 0x0000000907007c0c */ /* 0x000fe2000bf06070 */
[----:B------:R-:W1:Y:S06]  /*0620*/  LDC.64 R2, c[0x0][0x380] ;  /* 0x0000e000ff027b82 */ /* 0x000e6c0000000a00 */
[----:B------:R-:W-:Y:S02]  /*0630*/  @P1 IADD3 R6, PT, PT, R6, -UR6, RZ ;  /* 0x8000000606061c10 */ /* 0x000fe4000fffe0ff */
[----:B------:R-:W-:Y:S02]  /*0640*/  ISETP.NE.U32.AND P1, PT, RZ, UR9, PT ;  /* 0x00000009ff007c0c */ /* 0x000fe4000bf25070 */
[----:B------:R-:W-:-:S02]  /*0650*/  ISETP.GE.U32.AND P2, PT, R6, UR6, PT ;  /* 0x0000000606007c0c */ /* 0x000fc4000bf46070 */
[----:B------:R-:W-:-:S04]  /*0660*/  @P0 IADD3 R7, PT, PT, R7, -UR9, RZ ;  /* 0x8000000907070c10 */ /* 0x000fc8000fffe0ff */
[----:B------:R-:W-:-:S07]  /*0670*/  ISETP.GE.U32.AND P0, PT, R7, UR9, PT ;  /* 0x0000000907007c0c */ /* 0x000fce000bf06070 */
[----:B------:R-:W-:Y:S01]  /*0680*/  @P2 VIADD R6, R6, -UR6 ;  /* 0x8000000606062c36 */ /* 0x000fe20008000000 */
[----:B------:R-:W-:Y:S01]  /*0690*/  @!P3 LOP3.LUT R6, RZ, UR6, RZ, 0x33, !PT ;  /* 0x00000006ff06bc12 */ /* 0x000fe2000f8e33ff */
[----:B-1----:R-:W-:-:S04]  /*06a0*/  IMAD.WIDE R2, R0, 0x8, R2 ;  /* 0x0000000800027825 */ /* 0x002fc800078e0202 */
[----:B------:R-:W-:Y:S01]  /*06b0*/  @P0 IADD3 R7, PT, PT, R7, -UR9, RZ ;  /* 0x8000000907070c10 */ /* 0x000fe2000fffe0ff */
[----:B0-----:R-:W-:Y:S01]  /*06c0*/  IMAD.WIDE R8, R6, 0x8, R8 ;  /* 0x0000000806087825 */ /* 0x001fe200078e0208 */
[----:B------:R-:W-:Y:S01]  /*06d0*/  @!P1 LOP3.LUT R7, RZ, UR9, RZ, 0x33, !PT ;  /* 0x00000009ff079c12 */ /* 0x000fe2000f8e33ff */
[----:B--2---:R-:W2:Y:S01]  /*06e0*/  LDG.E.64 R2, desc[UR4][R2.64] ;  /* 0x0000000402027981 */ /* 0x004ea2000c1e1b00 */
[----:B------:R-:W-:-:S03]  /*06f0*/  IADD3 R11, PT, PT, -R11, RZ, RZ ;  /* 0x000000ff0b0b7210 */ /* 0x000fc60007ffe1ff */
[----:B------:R-:W2:Y:S01]  /*0700*/  LDG.E.64 R8, desc[UR4][R8.64] ;  /* 0x0000000408087981 */ /* 0x000ea2000c1e1b00 */
[----:B------:R-:W-:-:S04]  /*0710*/  IMAD.WIDE R14, R7, 0x8, R14 ;  /* 0x00000008070e7825 */ /* 0x000fc800078e020e */
[----:B------:R-:W-:Y:S02]  /*0720*/  IMAD R10, R11, UR7, R10 ;  /* 0x000000070b0a7c24 */ /* 0x000fe4000f8e020a */
[----:B------:R-:W4:Y:S02]  /*0730*/  LDG.E.64 R14, desc[UR4][R14.64] ;  /* 0x000000040e0e7981 */ /* 0x000f24000c1e1b00 */
[----:B-----5:R-:W-:-:S06]  /*0740*/  IMAD.WIDE R4, R10, 0x8, R4 ;  /* 0x000000080a047825 */ /* 0x020fcc00078e0204 */
[----:B------:R-:W5:Y:S01]  /*0750*/  LDG.E.64 R4, desc[UR4][R4.64] ;  /* 0x0000000404047981 */ /* 0x000f62000c1e1b00 */
[----:B---3--:R-:W-:Y:S01]  /*0760*/  DADD R16, R18, R18 ;  /* 0x0000000012107229 */ /* 0x008fe20000000012 */
[----:B------:R-:W-:-:S04]  /*0770*/  IMAD R7, R0, UR9, R7 ;  /* 0x0000000900077c24 */ /* 0x000fc8000f8e0207 */
[----:B------:R-:W-:-:S03]  /*0780*/  IMAD R7, R7, UR6, R6 ;  /* 0x0000000607077c24 */ /* 0x000fc6000f8e0206 */
[----:B------:R-:W-:Y:S01]  /*0790*/  DADD R22, -R16, 1 ;  /* 0x3ff0000010167429 */ /* 0x000fe20000000100 */
[----:B------:R-:W-:Y:S01]  /*07a0*/  IMAD R7, R7, UR7, R10 ;  /* 0x0000000707077c24 */ /* 0x000fe2000f8e020a */
[C---:B--2---:R-:W-:Y:S01]  /*07b0*/  DADD R20, -R2.reuse, R8 ;  /* 0x0000000002147229 */ /* 0x044fe20000000108 */
[----:B------:R-:W0:Y:S01]  /*07c0*/  LDC.64 R8, c[0x0][0x3b0] ;  /* 0x0000ec00ff087b82 */ /* 0x000e220000000a00 */
[----:B----4-:R-:W-:-:S04]  /*07d0*/  DADD R16, -R2, R14 ;  /* 0x0000000002107229 */ /* 0x010fc8000000010e */
[----:B------:R-:W-:Y:S02]  /*07e0*/  DFMA R14, R2, R22, R18 ;  /* 0x00000016020e722b */ /* 0x000fe40000000012 */
[----:B------:R-:W-:Y:S02]  /*07f0*/  DADD R18, R12, R12 ;  /* 0x000000000c127229 */ /* 0x000fe4000000000c */
[----:B------:R-:W-:Y:S01]  /*0800*/  DMUL R20, R20, UR14 ;  /* 0x0000000e14147c28 */ /* 0x000fe20008000000 */
[----:B------:R-:W1:Y:S01]  /*0810*/  LDC.64 R12, c[0x0][0x3d8] ;  /* 0x0000f600ff0c7b82 */ /* 0x000e620000000a00 */
[----:B-----5:R-:W-:-:S04]  /*0820*/  DADD R4, -R2, R4 ;  /* 0x0000000002047229 */ /* 0x020fc80000000104 */
[----:B------:R-:W-:Y:S02]  /*0830*/  DMUL R14, R18, R14 ;  /* 0x0000000e120e7228 */ /* 0x000fe40000000000 */
[----:B------:R-:W-:-:S06]  /*0840*/  DFMA R16, R16, UR12, R20 ;  /* 0x0000000c10107c2b */ /* 0x000fcc0008000014 */
[----:B------:R-:W-:Y:S02]  /*0850*/  DMUL R14, R2, R14 ;  /* 0x0000000e020e7228 */ /* 0x000fe40000000000 */
[----:B0-----:R-:W-:Y:S02]  /*0860*/  DFMA R4, R4, R8, R16 ;  /* 0x000000080404722b */ /* 0x001fe40000000010 */
[----:B------:R-:W-:Y:S01]  /*0870*/  DADD R2, -R2, 1 ;  /* 0x3ff0000002027429 */ /* 0x000fe20000000100 */
[----:B-1----:R-:W-:-:S07]  /*0880*/  IMAD.WIDE R12, R7, 0x8, R12 ;  /* 0x00000008070c7825 */ /* 0x002fce00078e020c */
[----:B------:R-:W-:-:S07]  /*0890*/  DFMA R2, R14, R2, R4 ;  /* 0x000000020e02722b */ /* 0x000fce0000000004 */
[----:B------:R-:W-:Y:S01]  /*08a0*/  STG.E.64 desc[UR4][R12.64], R2 ;  /* 0x000000020c007986 */ /* 0x000fe2000c101b04 */
[----:B------:R-:W-:Y:S05]  /*08b0*/  EXIT ;  /* 0x000000000000794d */ /* 0x000fea0003800000 */
.L_x_29:
        /* <DEDUP_REMOVED lines=12> */
.L_x_53:


//--------------------- .text._Z7Mfunc3DPdS_S_ddddiiiS_ --------------------------
	.section	.text._Z7Mfunc3DPdS_S_ddddiiiS_,"ax",@progbits
	.align	128
        .global         _Z7Mfunc3DPdS_S_ddddiiiS_
        .type           _Z7Mfunc3DPdS_S_ddddiiiS_,@function
        .size           _Z7Mfunc3DPdS_S_ddddiiiS_,(.L_x_54 - _Z7Mfunc3DPdS_S_ddddiiiS_)
        .other          _Z7Mfunc3DPdS_S_ddddiiiS_,@"STO_CUDA_ENTRY STV_DEFAULT"
_Z7Mfunc3DPdS_S_ddddiiiS_:
.text._Z7Mfunc3DPdS_S_ddddiiiS_:
[----:B------:R-:W-:Y:S01]  /*0000*/  LDC R1, c[0x0][0x37c] ;  /* 0x0000df00ff017b82 */ /* 0x000fe20000000800 */
[----:B------:R-:W0:Y:S01]  /*0010*/  LDCU UR8, c[0x0][0x3c0] ;  /* 0x00007800ff0877ac */ /* 0x000e220008000800 */
[----:B------:R-:W1:Y:S06]  /*0020*/  S2R R6, SR_TID.X ;  /* 0x0000000000067919 */ /* 0x000e6c0000002100 */
[----:B------:R-:W1:Y:S01]  /*0030*/  S2UR UR5, SR_CTAID.X ;  /* 0x00000000000579c3 */ /* 0x000e620000002500 */
[----:B------:R-:W2:Y:S07]  /*0040*/  LDCU.64 UR6, c[0x0][0x3b8] ;  /* 0x00007700ff0677ac */ /* 0x000eae0008000a00 */
[----:B------:R-:W1:Y:S01]  /*0050*/  LDC R5, c[0x0][0x360] ;  /* 0x0000d800ff057b82 */ /* 0x000e620000000800 */
[----:B0-----:R-:W0:Y:S01]  /*0060*/  I2F.U32.RP R4, UR8 ;  /* 0x0000000800047d06 */ /* 0x001e220008209000 */
[----:B------:R-:W-:Y:S01]  /*0070*/  ISETP.NE.U32.AND P0, PT, RZ, UR8, PT ;  /* 0x00000008ff007c0c */ /* 0x000fe2000bf05070 */
[----:B--2---:R-:W-:-:S06]  /*0080*/  UIMAD UR4, UR8, UR7, URZ ;  /* 0x00000007080472a4 */ /* 0x004fcc000f8e02ff */
[----:B------:R-:W2:Y:S01]  /*0090*/  I2F.U32.RP R8, UR7 ;  /* 0x0000000700087d06 */ /* 0x000ea20008209000 */
[----:B------:R-:W-:Y:S02]  /*00a0*/  IADD3 R11, PT, PT, RZ, -UR4, RZ ;  /* 0x80000004ff0b7c10 */ /* 0x000fe4000fffe0ff */
[----:B------:R-:W-:-:S05]  /*00b0*/  ISETP.NE.U32.AND P3, PT, RZ, UR4, PT ;  /* 0x00000004ff007c0c */ /* 0x000fca000bf65070 */
[----:B0-----:R-:W0:Y:S01]  /*00c0*/  MUFU.RCP R4, R4 ;  /* 0x0000000400047308 */ /* 0x001e220000001000 */
[----:B-1----:R-:W-:-:S07]  /*00d0*/  IMAD R5, R5, UR5, R6 ;  /* 0x0000000505057c24 */ /* 0x002fce000f8e0206 */
[----:B------:R-:W1:Y:S08]  /*00e0*/  I2F.U32.RP R0, UR4 ;  /* 0x0000000400007d06 */ /* 0x000e700008209000 */
[----:B--2---:R-:W2:Y:S01]  /*00f0*/  MUFU.RCP R8, R8 ;  /* 0x0000000800087308 */ /* 0x004ea20000001000 */
[----:B0-----:R-:W-:-:S07]  /*0100*/  IADD3 R2, PT, PT, R4, 0xffffffe, RZ ;  /* 0x0ffffffe04027810 */ /* 0x001fce0007ffe0ff */
[----:B------:R0:W3:Y:S08]  /*0110*/  F2I.FTZ.U32.TRUNC.NTZ R3, R2 ;  /* 0x0000000200037305 */ /* 0x0000f0000021f000 */
[----:B-1----:R-:W1:Y:S01]  /*0120*/  MUFU.RCP R0, R0 ;  /* 0x0000000000007308 */ /* 0x002e620000001000 */
[----:B0-----:R-:W-:Y:S02]  /*0130*/  HFMA2 R2, -RZ, RZ, 0, 0 ;  /* 0x00000000ff027431 */ /* 0x001fe400000001ff */
[----:B--2---:R-:W-:-:S02]  /*0140*/  VIADD R6, R8, 0xffffffe ;  /* 0x0ffffffe08067836 */ /* 0x004fc40000000000 */
[----:B---3--:R-:W-:-:S04]  /*0150*/  IMAD.MOV R7, RZ, RZ, -R3 ;  /* 0x000000ffff077224 */ /* 0x008fc800078e0a03 */
[----:B------:R-:W-:-:S04]  /*0160*/  IMAD R7, R7, UR8, RZ ;  /* 0x0000000807077c24 */ /* 0x000fc8000f8e02ff */
[----:B------:R-:W-:Y:S01]  /*0170*/  IMAD.HI.U32 R4, R3, R7, R2 ;  /* 0x0000000703047227 */ /* 0x000fe200078e0002 */
[----:B-1----:R-:W-:Y:S01]  /*0180*/  IADD3 R2, PT, PT, R0, 0xffffffe, RZ ;  /* 0x0ffffffe00027810 */ /* 0x002fe20007ffe0ff */
[----:B------:R0:W1:Y:S04]  /*0190*/  F2I.FTZ.U32.TRUNC.NTZ R7, R6 ;  /* 0x0000000600077305 */ /* 0x000068000021f000 */
[----:B------:R-:W-:-:S04]  /*01a0*/  IMAD.HI.U32 R9, R4, R5, RZ ;  /* 0x0000000504097227 */ /* 0x000fc800078e00ff */
[----:B------:R-:W-:Y:S01]  /*01b0*/  IMAD.MOV R4, RZ, RZ, -R9 ;  /* 0x000000ffff047224 */ /* 0x000fe200078e0a09 */
[----:B------:R2:W3:Y:S01]  /*01c0*/  F2I.FTZ.U32.TRUNC.NTZ R3, R2 ;  /* 0x0000000200037305 */ /* 0x0004e2000021f000 */
[----:B0-----:R-:W-:Y:S02]  /*01d0*/  HFMA2 R6, -RZ, RZ, 0, 0 ;  /* 0x00000000ff067431 */ /* 0x001fe400000001ff */
[----:B------:R-:W-:Y:S01]  /*01e0*/  IMAD R4, R4, UR8, R5 ;  /* 0x0000000804047c24 */ /* 0x000fe2000f8e0205 */
[----:B-1----:R-:W-:-:S04]  /*01f0*/  IADD3 R8, PT, PT, RZ, -R7, RZ ;  /* 0x80000007ff087210 */ /* 0x002fc80007ffe0ff */
[----:B------:R-:W-:Y:S01]  /*0200*/  ISETP.GE.U32.AND P2, PT, R4, UR8, PT ;  /* 0x0000000804007c0c */ /* 0x000fe2000bf46070 */
[----:B--2---:R-:W-:Y:S02]  /*0210*/  IMAD.MOV.U32 R2, RZ, RZ, RZ ;  /* 0x000000ffff027224 */ /* 0x004fe400078e00ff */
[----:B---3--:R-:W-:-:S04]  /*0220*/  IMAD R11, R11, R3, RZ ;  /* 0x000000030b0b7224 */ /* 0x008fc800078e02ff */
[----:B------:R-:W-:Y:S01]  /*0230*/  IMAD.HI.U32 R0, R3, R11, R2 ;  /* 0x0000000b03007227 */ /* 0x000fe200078e0002 */
[----:B------:R-:W-:Y:S02]  /*0240*/  MOV R3, R8 ;  /* 0x0000000800037202 */ /* 0x000fe40000000f00 */
[----:B------:R-:W-:-:S03]  /*0250*/  LOP3.LUT R2, RZ, UR8, RZ, 0x33, !PT ;  /* 0x00000008ff027c12 */ /* 0x000fc6000f8e33ff */
[----:B------:R-:W-:Y:S02]  /*0260*/  @P2 VIADD R4, R4, -UR8 ;  /* 0x8000000804042c36 */ /* 0x000fe40008000000 */
[----:B------:R-:W-:Y:S02]  /*0270*/  @P2 VIADD R9, R9, 0x1 ;  /* 0x0000000109092836 */ /* 0x000fe40000000000 */
[----:B------:R-:W-:Y:S01]  /*0280*/  IMAD.HI.U32 R0, R0, R5, RZ ;  /* 0x0000000500007227 */ /* 0x000fe200078e00ff */
[----:B------:R-:W-:-:S03]  /*0290*/  ISETP.GE.U32.AND P1, PT, R4, UR8, PT ;  /* 0x0000000804007c0c */ /* 0x000fc6000bf26070 */
[----:B------:R-:W-:Y:S02]  /*02a0*/  IMAD R3, R3, UR7, RZ ;  /* 0x0000000703037c24 */ /* 0x000fe4000f8e02ff */
[----:B------:R-:W-:Y:S02]  /*02b0*/  IMAD.MOV R8, RZ, RZ, -R0 ;  /* 0x000000ffff087224 */ /* 0x000fe400078e0a00 */
[----:B------:R-:W-:-:S04]  /*02c0*/  IMAD.HI.U32 R6, R7, R3, R6 ;  /* 0x0000000307067227 */ /* 0x000fc800078e0006 */
[----:B------:R-:W-:Y:S02]  /*02d0*/  IMAD R5, R8, UR4, R5 ;  /* 0x0000000408057c24 */ /* 0x000fe4000f8e0205 */
[----:B------:R-:W-:-:S03]  /*02e0*/  @P1 IADD3 R9, PT, PT, R9, 0x1, RZ ;  /* 0x0000000109091810 */ /* 0x000fc60007ffe0ff */
[----:B------:R-:W-:Y:S02]  /*02f0*/  ISETP.GE.U32.AND P4, PT, R5, UR4, PT ;  /* 0x0000000405007c0c */ /* 0x000fe4000bf86070 */
[----:B------:R-:W-:-:S05]  /*0300*/  SEL R3, R2, R9, !P0 ;  /* 0x0000000902037207 */ /* 0x000fca0004000000 */
[----:B------:R-:W-:-:S05]  /*0310*/  IMAD.HI.U32 R6, R6, R3, RZ ;  /* 0x0000000306067227 */ /* 0x000fca00078e00ff */
[----:B------:R-:W-:Y:S02]  /*0320*/  IADD3 R6, PT, PT, -R6, RZ, RZ ;  /* 0x000000ff06067210 */ /* 0x000fe40007ffe1ff */
[----:B------:R-:W-:Y:S02]  /*0330*/  @P4 IADD3 R5, PT, PT, R5, -UR4, RZ ;  /* 0x8000000405054c10 */ /* 0x000fe4000fffe0ff */
[----:B------:R-:W-:Y:S01]  /*0340*/  @P4 IADD3 R0, PT, PT, R0, 0x1, RZ ;  /* 0x0000000100004810 */ /* 0x000fe20007ffe0ff */
[----:B------:R-:W-:Y:S01]  /*0350*/  IMAD R3, R6, UR7, R3 ;  /* 0x0000000706037c24 */ /* 0x000fe2000f8e0203 */
[----:B------:R-:W-:-:S04]  /*0360*/  ISETP.GE.U32.AND P2, PT, R5, UR4, PT ;  /* 0x0000000405007c0c */ /* 0x000fc8000bf46070 */
[----:B------:R-:W-:-:S09]  /*0370*/  ISETP.GE.U32.AND P5, PT, R3, UR7, PT ;  /* 0x0000000703007c0c */ /* 0x000fd2000bfa6070 */
[----:B------:R-:W-:Y:S02]  /*0380*/  @P2 IADD3 R0, PT, PT, R0, 0x1, RZ ;  /* 0x0000000100002810 */ /* 0x000fe40007ffe0ff */
[----:B------:R-:W-:Y:S02]  /*0390*/  @!P3 LOP3.LUT R0, RZ, UR4, RZ, 0x33, !PT ;  /* 0x00000004ff00bc12 */ /* 0x000fe4000f8e33ff */
[----:B------:R-:W-:Y:S01]  /*03a0*/  @P5 VIADD R3, R3, -UR7 ;  /* 0x8000000703035c36 */ /* 0x000fe20008000000 */
[----:B------:R-:W-:Y:S02]  /*03b0*/  ISETP.NE.U32.AND P2, PT, RZ, UR7, PT ;  /* 0x00000007ff007c0c */ /* 0x000fe4000bf45070 */
[----:B------:R-:W-:Y:S02]  /*03c0*/  ISETP.GE.AND P3, PT, R0, UR6, PT ;  /* 0x0000000600007c0c */ /* 0x000fe4000bf66270 */
[----:B------:R-:W-:-:S13]  /*03d0*/  ISETP.GE.U32.AND P4, PT, R3, UR7, PT ;  /* 0x0000000703007c0c */ /* 0x000fda000bf86070 */
[----:B------:R-:W-:Y:S01]  /*03e0*/  @P4 VIADD R3, R3, -UR7 ;  /* 0x8000000703034c36 */ /* 0x000fe20008000000 */
[----:B------:R-:W-:Y:S01]  /*03f0*/  @!P2 LOP3.LUT R3, RZ, UR7, RZ, 0x33, !PT ;  /* 0x00000007ff03ac12 */ /* 0x000fe2000f8e33ff */
[----:B------:R-:W-:Y:S06]  /*0400*/  @P3 EXIT ;  /* 0x000000000000394d */ /* 0x000fec0003800000 */
[----:B------:R-:W0:Y:S01]  /*0410*/  LDC.64 R6, c[0x0][0x380] ;  /* 0x0000e000ff067b82 */ /* 0x000e220000000a00 */
[----:B------:R-:W1:Y:S01]  /*0420*/  LDCU.64 UR6, c[0x0][0x358] ;  /* 0x00006b00ff0677ac */ /* 0x000e620008000a00 */
[----:B------:R-:W-:-:S04]  /*0430*/  IADD3 R5, PT, PT, R4, -UR8, RZ ;  /* 0x8000000804057c10 */ /* 0x000fc8000fffe0ff */
[----:B------:R-:W-:Y:S02]  /*0440*/  @P0 SEL R2, R5, R4, P1 ;  /* 0x0000000405020207 */ /* 0x000fe40000800000 */
[----:B------:R-:W2:Y:S08]  /*0450*/  LDC.64 R10, c[0x0][0x390] ;  /* 0x0000e400ff0a7b82 */ /* 0x000eb00000000a00 */
[----:B------:R-:W3:Y:S01]  /*0460*/  LDC.64 R8, c[0x0][0x388] ;  /* 0x0000e200ff087b82 */ /* 0x000ee20000000a00 */
[----:B0-----:R-:W-:-:S07]  /*0470*/  IMAD.WIDE R4, R0, 0x8, R6 ;  /* 0x0000000800047825 */ /* 0x001fce00078e0206 */
[----:B------:R-:W0:Y:S01]  /*0480*/  LDC.64 R16, c[0x0][0x3b0] ;  /* 0x0000ec00ff107b82 */ /* 0x000e220000000a00 */
[----:B-1----:R-:W4:Y:S01]  /*0490*/  LDG.E.64 R4, desc[UR6][R4.64] ;  /* 0x0000000604047981 */ /* 0x002f22000c1e1b00 */
[----:B--2---:R-:W-:-:S06]  /*04a0*/  IMAD.WIDE R10, R2, 0x8, R10 ;  /* 0x00000008020a7825 */ /* 0x004fcc00078e020a */
[----:B------:R-:W1:Y:S01]  /*04b0*/  LDC.64 R18, c[0x0][0x3a8] ;  /* 0x0000ea00ff127b82 */ /* 0x000e620000000a00 */
[----:B------:R-:W2:Y:S01]  /*04c0*/  LDG.E.64 R10, desc[UR6][R10.64] ;  /* 0x000000060a0a7981 */ /* 0x000ea2000c1e1b00 */
[----:B---3--:R-:W-:-:S06]  /*04d0*/  IMAD.WIDE R6, R3, 0x8, R8 ;  /* 0x0000000803067825 */ /* 0x008fcc00078e0208 */
[----:B------:R-:W3:Y:S01]  /*04e0*/  LDC.64 R12, c[0x0][0x3a0] ;  /* 0x0000e800ff0c7b82 */ /* 0x000ee20000000a00 */
[----:B------:R-:W5:Y:S01]  /*04f0*/  LDG.E.64 R6, desc[UR6][R6.64] ;  /* 0x0000000606067981 */ /* 0x000f62000c1e1b00 */
[----:B0-----:R-:W-:-:S08]  /*0500*/  DADD R8, R16, R16 ;  /* 0x0000000010087229 */ /* 0x001fd00000000010 */
[----:B------:R-:W-:Y:S02]  /*0510*/  DADD R14, -R8, 1 ;  /* 0x3ff00000080e7429 */ /* 0x000fe40000000100 */
[----:B------:R-:W0:Y:S01]  /*0520*/  LDC.64 R8, c[0x0][0x398] ;  /* 0x0000e600ff087b82 */ /* 0x000e220000000a00 */
[----:B-1----:R-:W-:Y:S01]  /*0530*/  DADD R18, R18, R18 ;  /* 0x0000000012127229 */ /* 0x002fe20000000012 */
[----:B------:R-:W-:-:S04]  /*0540*/  IMAD R0, R0, UR4, RZ ;  /* 0x0000000400007c24 */ /* 0x000fc8000f8e02ff */
[----:B------:R-:W-:-:S05]  /*0550*/  IMAD R3, R3, UR8, R0 ;  /* 0x0000000803037c24 */ /* 0x000fca000f8e0200 */
[----:B------:R-:W-:Y:S01]  /*0560*/  IADD3 R3, PT, PT, R2, R3, RZ ;  /* 0x0000000302037210 */ /* 0x000fe20007ffe0ff */
[C---:B----4-:R-:W-:Y:S02]  /*0570*/  DFMA R14, R4.reuse, R14, R16 ;  /* 0x0000000e040e722b */ /* 0x050fe40000000010 */
[----:B--2---:R-:W-:Y:S01]  /*0580*/  DADD R16, -R4, R10 ;  /* 0x0000000004107229 */ /* 0x004fe2000000010a */
[----:B------:R-:W1:Y:S05]  /*0590*/  LDC.64 R10, c[0x0][0x3c8] ;  /* 0x0000f200ff0a7b82 */ /* 0x000e6a0000000a00 */
[----:B------:R-:W-:Y:S02]  /*05a0*/  DMUL R14, R18, R14 ;  /* 0x0000000e120e7228 */ /* 0x000fe40000000000 */
[----:B---3--:R-:W-:-:S02]  /*05b0*/  DMUL R12, R16, R12 ;  /* 0x0000000c100c7228 */ /* 0x008fc40000000000 */
[----:B-----5:R-:W-:-:S04]  /*05c0*/  DADD R6, -R4, R6 ;  /* 0x0000000004067229 */ /* 0x020fc80000000106 */
[C---:B------:R-:W-:Y:S02]  /*05d0*/  DMUL R14, R4.reuse, R14 ;  /* 0x0000000e040e7228 */ /* 0x040fe40000000000 */
[----:B------:R-:W-:Y:S02]  /*05e0*/  DADD R4, -R4, 1 ;  /* 0x3ff0000004047429 */ /* 0x000fe40000000100 */
[----:B0-----:R-:W-:-:S08]  /*05f0*/  DFMA R6, R6, R8, R12 ;  /* 0x000000080606722b */ /* 0x001fd0000000000c */
[----:B------:R-:W-:Y:S01]  /*0600*/  DFMA R4, R14, R4, R6 ;  /* 0x000000040e04722b */ /* 0x000fe20000000006 */
[----:B-1----:R-:W-:-:S06]  /*0610*/  IMAD.WIDE R10, R3, 0x8, R10 ;  /* 0x00000008030a7825 */ /* 0x002fcc00078e020a */
[----:B------:R-:W-:Y:S01]  /*0620*/  STG.E.64 desc[UR6][R10.64], R4 ;  /* 0x000000040a007986 */ /* 0x000fe2000c101b06 */
[----:B------:R-:W-:Y:S05]  /*0630*/  EXIT ;  /* 0x000000000000794d */ /* 0x000fea0003800000 */
.L_x_30:
        /* <DEDUP_REMOVED lines=12> */
.L_x_54:


//--------------------- .text._Z7Mfunc2DPdS_dddiiS_ --------------------------
	.section	.text._Z7Mfunc2DPdS_dddiiS_,"ax",@progbits
	.align	128
        .global         _Z7Mfunc2DPdS_dddiiS_
        .type           _Z7Mfunc2DPdS_dddiiS_,@function
        .size           _Z7Mfunc2DPdS_dddiiS_,(.L_x_55 - _Z7Mfunc2DPdS_dddiiS_)
        .other          _Z7Mfunc2DPdS_dddiiS_,@"STO_CUDA_ENTRY STV_DEFAULT"
_Z7Mfunc2DPdS_dddiiS_:
.text._Z7Mfunc2DPdS_dddiiS_:
[----:B------:R-:W-:Y:S01]  /*0000*/  LDC R1, c[0x0][0x37c] ;  /* 0x0000df00ff017b82 */ /* 0x000fe20000000800 */
[----:B------:R-:W0:Y:S01]  /*0010*/  LDCU.64 UR6, c[0x0][0x3a8] ;  /* 0x00007500ff0677ac */ /* 0x000e220008000a00 */
[----:B------:R-:W1:Y:S06]  /*0020*/  S2R R5, SR_TID.X ;  /* 0x0000000000057919 */ /* 0x000e6c0000002100 */
[----:B------:R-:W1:Y:S08]  /*0030*/  S2UR UR4, SR_CTAID.X ;  /* 0x00000000000479c3 */ /* 0x000e700000002500 */
[----:B------:R-:W1:Y:S01]  /*0040*/  LDC R4, c[0x0][0x360] ;  /* 0x0000d800ff047b82 */ /* 0x000e620000000800 */
[----:B0-----:R-:W0:Y:S08]  /*0050*/  I2F.U32.RP R0, UR7 ;  /* 0x0000000700007d06 */ /* 0x001e300008209000 */
[----:B0-----:R-:W0:Y:S02]  /*0060*/  MUFU.RCP R0, R0 ;  /* 0x0000000000007308 */ /* 0x001e240000001000 */
[----:B0-----:R-:W-:Y:S01]  /*0070*/  IADD3 R2, PT, PT, R0, 0xffffffe, RZ ;  /* 0x0ffffffe00027810 */ /* 0x001fe20007ffe0ff */
[----:B-1----:R-:W-:-:S05]  /*0080*/  IMAD R0, R4, UR4, R5 ;  /* 0x0000000404007c24 */ /* 0x002fca000f8e0205 */
[----:B------:R0:W1:Y:S02]  /*0090*/  F2I.FTZ.U32.TRUNC.NTZ R3, R2 ;  /* 0x0000000200037305 */ /* 0x000064000021f000 */
[----:B0-----:R-:W-:Y:S02]  /*00a0*/  HFMA2 R2, -RZ, RZ, 0, 0 ;  /* 0x00000000ff027431 */ /* 0x001fe400000001ff */
[----:B-1----:R-:W-:-:S04]  /*00b0*/  IMAD.MOV R7, RZ, RZ, -R3 ;  /* 0x000000ffff077224 */ /* 0x002fc800078e0a03 */
[----:B------:R-:W-:-:S04]  /*00c0*/  IMAD R7, R7, UR7, RZ ;  /* 0x0000000707077c24 */ /* 0x000fc8000f8e02ff */
[----:B------:R-:W-:-:S06]  /*00d0*/  IMAD.HI.U32 R3, R3, R7, R2 ;  /* 0x0000000703037227 */ /* 0x000fcc00078e0002 */
[----:B------:R-:W-:-:S04]  /*00e0*/  IMAD.HI.U32 R4, R3, R0, RZ ;  /* 0x0000000003047227 */ /* 0x000fc800078e00ff */
[----:B------:R-:W-:-:S04]  /*00f0*/  IMAD.MOV R3, RZ, RZ, -R4 ;  /* 0x000000ffff037224 */ /* 0x000fc800078e0a04 */
[----:B------:R-:W-:Y:S01]  /*0100*/  IMAD R2, R3, UR7, R0 ;  /* 0x0000000703027c24 */ /* 0x000fe2000f8e0200 */
[----:B------:R-:W-:-:S04]  /*0110*/  LOP3.LUT R3, RZ, UR7, RZ, 0x33, !PT ;  /* 0x00000007ff037c12 */ /* 0x000fc8000f8e33ff */
[----:B------:R-:W-:-:S13]  /*0120*/  ISETP.GE.U32.AND P1, PT, R2, UR7, PT ;  /* 0x0000000702007c0c */ /* 0x000fda000bf26070 */
[----:B------:R-:W-:Y:S01]  /*0130*/  @P1 IADD3 R2, PT, PT, R2, -UR7, RZ ;  /* 0x8000000702021c10 */ /* 0x000fe2000fffe0ff */
[----:B------:R-:W-:Y:S01]  /*0140*/  @P1 VIADD R4, R4, 0x1 ;  /* 0x0000000104041836 */ /* 0x000fe20000000000 */
[----:B------:R-:W-:Y:S02]  /*0150*/  ISETP.NE.U32.AND P1, PT, RZ, UR7, PT ;  /* 0x00000007ff007c0c */ /* 0x000fe4000bf25070 */
[----:B------:R-:W-:-:S13]  /*0160*/  ISETP.GE.U32.AND P0, PT, R2, UR7, PT ;  /* 0x0000000702007c0c */ /* 0x000fda000bf06070 */
[----:B------:R-:W-:-:S04]  /*0170*/  @P0 IADD3 R4, PT, PT, R4, 0x1, RZ ;  /* 0x0000000104040810 */ /* 0x000fc80007ffe0ff */
[----:B------:R-:W-:-:S04]  /*0180*/  SEL R0, R3, R4, !P1 ;  /* 0x0000000403007207 */ /* 0x000fc80004800000 */
[----:B------:R-:W-:-:S13]  /*0190*/  ISETP.GE.AND P2, PT, R0, UR6, PT ;  /* 0x0000000600007c0c */ /* 0x000fda000bf46270 */
[----:B------:R-:W-:Y:S05]  /*01a0*/  @P2 EXIT ;  /* 0x000000000000294d */ /* 0x000fea0003800000 */
[----:B------:R-:W0:Y:S01]  /*01b0*/  LDC.64 R4, c[0x0][0x380] ;  /* 0x0000e000ff047b82 */ /* 0x000e220000000a00 */
[----:B------:R-:W1:Y:S07]  /*01c0*/  LDCU.64 UR4, c[0x0][0x358] ;  /* 0x00006b00ff0477ac */ /* 0x000e6e0008000a00 */
[----:B------:R-:W2:Y:S01]  /*01d0*/  LDC.64 R6, c[0x0][0x388] ;  /* 0x0000e200ff067b82 */ /* 0x000ea20000000a00 */
[----:B------:R-:W-:-:S07]  /*01e0*/  IADD3 R9, PT, PT, R2, -UR7, RZ ;  /* 0x8000000702097c10 */ /* 0x000fce000fffe0ff */
[----:B------:R-:W3:Y:S01]  /*01f0*/  LDC.64 R14, c[0x0][0x3a0] ;  /* 0x0000e800ff0e7b82 */ /* 0x000ee20000000a00 */
[----:B0-----:R-:W-:-:S07]  /*0200*/  IMAD.WIDE R4, R0, 0x8, R4 ;  /* 0x0000000800047825 */ /* 0x001fce00078e0204 */
[----:B------:R-:W0:Y:S01]  /*0210*/  LDC.64 R12, c[0x0][0x398] ;  /* 0x0000e600ff0c7b82 */ /* 0x000e220000000a00 */
[----:B-1----:R-:W4:Y:S01]  /*0220*/  LDG.E.64 R4, desc[UR4][R4.64] ;  /* 0x0000000404047981 */ /* 0x002f22000c1e1b00 */
[----:B------:R-:W-:-:S05]  /*0230*/  @P1 SEL R3, R9, R2, P0 ;  /* 0x0000000209031207 */ /* 0x000fca0000000000 */
[----:B--2---:R-:W-:-:S06]  /*0240*/  IMAD.WIDE R6, R3, 0x8, R6 ;  /* 0x0000000803067825 */ /* 0x004fcc00078e0206 */
[----:B------:R-:W2:Y:S01]  /*0250*/  LDG.E.64 R6, desc[UR4][R6.64] ;  /* 0x0000000406067981 */ /* 0x000ea2000c1e1b00 */
[----:B---3--:R-:W-:Y:S01]  /*0260*/  DADD R8, R14, R14 ;  /* 0x000000000e087229 */ /* 0x008fe2000000000e */
[----:B------:R-:W-:-:S07]  /*0270*/  IMAD R3, R0, UR7, R3 ;  /* 0x0000000700037c24 */ /* 0x000fce000f8e0203 */
[----:B------:R-:W-:Y:S02]  /*0280*/  DADD R10, -R8, 1 ;  /* 0x3ff00000080a7429 */ /* 0x000fe40000000100 */
[----:B0-----:R-:W-:Y:S01]  /*0290*/  DADD R8, R12, R12 ;  /* 0x000000000c087229 */ /* 0x001fe2000000000c */
[----:B------:R-:W0:Y:S05]  /*02a0*/  LDC.64 R12, c[0x0][0x390] ;  /* 0x0000e400ff0c7b82 */ /* 0x000e2a0000000a00 */
[----:B----4-:R-:W-:-:S03]  /*02b0*/  DFMA R10, R4, R10, R14 ;  /* 0x0000000a040a722b */ /* 0x010fc6000000000e */
[----:B------:R-:W1:Y:S05]  /*02c0*/  LDC.64 R14, c[0x0][0x3b0] ;  /* 0x0000ec00ff0e7b82 */ /* 0x000e6a0000000a00 */
[----:B------:R-:W-:Y:S02]  /*02d0*/  DMUL R8, R8, R10 ;  /* 0x0000000a08087228 */ /* 0x000fe40000000000 */
[C---:B------:R-:W-:Y:S02]  /*02e0*/  DADD R10, -R4.reuse, 1 ;  /* 0x3ff00000040a7429 */ /* 0x040fe40000000100 */
[----:B--2---:R-:W-:-:S04]  /*02f0*/  DADD R6, -R4, R6 ;  /* 0x0000000004067229 */ /* 0x004fc80000000106 */
[----:B------:R-:W-:-:S08]  /*0300*/  DMUL R8, R4, R8 ;  /* 0x0000000804087228 */ /* 0x000fd00000000000 */
[----:B------:R-:W-:Y:S01]  /*0310*/  DMUL R8, R8, R10 ;  /* 0x0000000a08087228 */ /* 0x000fe20000000000 */
[----:B-1----:R-:W-:-:S07]  /*0320*/  IMAD.WIDE R2, R3, 0x8, R14 ;  /* 0x0000000803027825 */ /* 0x002fce00078e020e */
[----:B0-----:R-:W-:-:S07]  /*0330*/  DFMA R6, R6, R12, R8 ;  /* 0x0000000c0606722b */ /* 0x001fce0000000008 */
[----:B------:R-:W-:Y:S01]  /*0340*/  STG.E.64 desc[UR4][R2.64], R6 ;  /* 0x0000000602007986 */ /* 0x000fe2000c101b04 */
[----:B------:R-:W-:Y:S05]  /*0350*/  EXIT ;  /* 0x000000000000794d */ /* 0x000fea0003800000 */
.L_x_31:
        /* <DEDUP_REMOVED lines=10> */
.L_x_55:


//--------------------- .text._Z5VfuncPddiS_      --------------------------
	.section	.text._Z5VfuncPddiS_,"ax",@progbits
	.align	128
        .global         _Z5VfuncPddiS_
        .type           _Z5VfuncPddiS_,@function
        .size           _Z5VfuncPddiS_,(.L_x_47 - _Z5VfuncPddiS_)
        .other          _Z5VfuncPddiS_,@"STO_CUDA_ENTRY STV_DEFAULT"
_Z5VfuncPddiS_:
.text._Z5VfuncPddiS_:
        /* <DEDUP_REMOVED lines=8> */
[----:B------:R-:W0:Y:S01]  /*0080*/  LDC.64 R2, c[0x0][0x380] ;  /* 0x0000e000ff027b82 */ /* 0x000e220000000a00 */
[----:B------:R-:W1:Y:S01]  /*0090*/  LDCU.64 UR4, c[0x0][0x358] ;  /* 0x00006b00ff0477ac */ /* 0x000e620008000a00 */
[----:B------:R-:W2:Y:S06]  /*00a0*/  LDCU UR6, c[0x0][0x38c] ;  /* 0x00007180ff0677ac */ /* 0x000eac0008000800 */
[----:B------:R-:W3:Y:S01]  /*00b0*/  LDC.64 R10, c[0x0][0x388] ;  /* 0x0000e200ff0a7b82 */ /* 0x000ee20000000a00 */
[----:B0-----:R-:W-:-:S06]  /*00c0*/  IMAD.WIDE R2, R0, 0x8, R2 ;  /* 0x0000000800027825 */ /* 0x001fcc00078e0202 */
[----:B-1----:R-:W4:Y:S01]  /*00d0*/  LDG.E.64 R2, desc[UR4][R2.64] ;  /* 0x0000000402027981 */ /* 0x002f22000c1e1b00 */
[----:B--2---:R-:W3:Y:S01]  /*00e0*/  MUFU.RCP64H R5, UR6 ;  /* 0x0000000600057d08 */ /* 0x004ee20008001800 */
[----:B------:R-:W-:Y:S01]  /*00f0*/  IMAD.MOV.U32 R4, RZ, RZ, 0x1 ;  /* 0x00000001ff047424 */ /* 0x000fe200078e00ff */
[----:B------:R-:W-:Y:S05]  /*0100*/  BSSY.RECONVERGENT B0, `(.L_x_32) ;  /* 0x0000011000007945 */ /* 0x000fea0003800200 */
[----:B---3--:R-:W-:-:S08]  /*0110*/  DFMA R6, R4, -R10, 1 ;  /* 0x3ff000000406742b */ /* 0x008fd0000000080a */
[----:B------:R-:W-:-:S08]  /*0120*/  DFMA R6, R6, R6, R6 ;  /* 0x000000060606722b */ /* 0x000fd00000000006 */
[----:B------:R-:W-:-:S08]  /*0130*/  DFMA R4, R4, R6, R4 ;  /* 0x000000060404722b */ /* 0x000fd00000000004 */
[----:B------:R-:W-:-:S08]  /*0140*/  DFMA R8, R4, -R10, 1 ;  /* 0x3ff000000408742b */ /* 0x000fd0000000080a */
[----:B------:R-:W-:Y:S02]  /*0150*/  DFMA R8, R4, R8, R4 ;  /* 0x000000080408722b */ /* 0x000fe40000000004 */
[----:B----4-:R-:W-:-:S08]  /*0160*/  DADD R6, -R2, 1 ;  /* 0x3ff0000002067429 */ /* 0x010fd00000000100 */
[----:B------:R-:W-:-:S08]  /*0170*/  DMUL R6, R2, R6 ;  /* 0x0000000602067228 */ /* 0x000fd00000000000 */
[----:B------:R-:W-:Y:S02]  /*0180*/  DMUL R2, R6, R8 ;  /* 0x0000000806027228 */ /* 0x000fe40000000000 */
[----:B------:R-:W-:-:S06]  /*0190*/  FSETP.GEU.AND P1, PT, |R7|, 6.5827683646048100446e-37, PT ;  /* 0x036000000700780b */ /* 0x000fcc0003f2e200 */
[----:B------:R-:W-:-:S08]  /*01a0*/  DFMA R4, R2, -R10, R6 ;  /* 0x8000000a0204722b */ /* 0x000fd00000000006 */
[----:B------:R-:W-:-:S10]  /*01b0*/  DFMA R2, R8, R4, R2 ;  /* 0x000000040802722b */ /* 0x000fd40000000002 */
[----:B------:R-:W-:-:S05]  /*01c0*/  FFMA R4, RZ, UR6, R3 ;  /* 0x00000006ff047c23 */ /* 0x000fca0008000003 */
[----:B------:R-:W-:-:S13]  /*01d0*/  FSETP.GT.AND P0, PT, |R4|, 1.469367938527859385e-39, PT ;  /* 0x001000000400780b */ /* 0x000fda0003f04200 */
[----:B------:R-:W-:Y:S05]  /*01e0*/  @P0 BRA P1, `(.L_x_33) ;  /* 0x0000000000080947 */ /* 0x000fea0000800000 */
[----:B------:R-:W-:-:S07]  /*01f0*/  MOV R10, 0x210 ;  /* 0x00000210000a7802 */ /* 0x000fce0000000f00 */
[----:B------:R-:W-:Y:S05]  /*0200*/  CALL.REL.NOINC `($__internal_3_$__cuda_sm20_div_rn_f64_full) ;  /* 0x0000000000147944 */ /* 0x000fea0003c00000 */
.L_x_33:
[----:B------:R-:W-:Y:S05]  /*0210*/  BSYNC.RECONVERGENT B0 ;  /* 0x0000000000007941 */ /* 0x000fea0003800200 */
.L_x_32:
[----:B------:R-:W0:Y:S02]  /*0220*/  LDC.64 R4, c[0x0][0x398] ;  /* 0x0000e600ff047b82 */ /* 0x000e240000000a00 */
[----:B0-----:R-:W-:-:S05]  /*0230*/  IMAD.WIDE R4, R0, 0x8, R4 ;  /* 0x0000000800047825 */ /* 0x001fca00078e0204 */
[----:B------:R-:W-:Y:S01]  /*0240*/  STG.E.64 desc[UR4][R4.64], R2 ;  /* 0x0000000204007986 */ /* 0x000fe2000c101b04 */
[----:B------:R-:W-:Y:S05]  /*0250*/  EXIT ;  /* 0x000000000000794d */ /* 0x000fea0003800000 */
        .weak           $__internal_3_$__cuda_sm20_div_rn_f64_full
        .type           $__internal_3_$__cuda_sm20_div_rn_f64_full,@function
        .size           $__internal_3_$__cuda_sm20_div_rn_f64_full,(.L_x_47 - $__internal_3_$__cuda_sm20_div_rn_f64_full)
$__internal_3_$__cuda_sm20_div_rn_f64_full:
[----:B------:R-:W0:Y:S01]  /*0260*/  LDC.64 R2, c[0x0][0x388] ;  /* 0x0000e200ff027b82 */ /* 0x000e220000000a00 */
[C---:B------:R-:W-:Y:S01]  /*0270*/  FSETP.GEU.AND P2, PT, |R7|.reuse, 1.469367938527859385e-39, PT ;  /* 0x001000000700780b */ /* 0x040fe20003f4e200 */
[----:B------:R-:W-:Y:S01]  /*0280*/  BSSY.RECONVERGENT B1, `(.L_x_34) ;  /* 0x0000053000017945 */ /* 0x000fe20003800200 */
[----:B------:R-:W-:-:S05]  /*0290*/  LOP3.LUT R11, R7, 0x7ff00000, RZ, 0xc0, !PT ;  /* 0x7ff00000070b7812 */ /* 0x000fca00078ec0ff */
[----:B------:R-:W-:Y:S01]  /*02a0*/  IMAD.MOV.U32 R21, RZ, RZ, R11 ;  /* 0x000000ffff157224 */ /* 0x000fe200078e000b */
[C---:B0-----:R-:W-:Y:S02]  /*02b0*/  FSETP.GEU.AND P0, PT, |R3|.reuse, 1.469367938527859385e-39, PT ;  /* 0x001000000300780b */ /* 0x041fe40003f0e200 */
[----:B------:R-:W-:-:S04]  /*02c0*/  LOP3.LUT R4, R3, 0x800fffff, RZ, 0xc0, !PT ;  /* 0x800fffff03047812 */ /* 0x000fc800078ec0ff */
[----:B------:R-:W-:Y:S01]  /*02d0*/  LOP3.LUT R5, R4, 0x3ff00000, RZ, 0xfc, !PT ;  /* 0x3ff0000004057812 */ /* 0x000fe200078efcff */
[----:B------:R-:W-:-:S06]  /*02e0*/  IMAD.MOV.U32 R4, RZ, RZ, R2 ;  /* 0x000000ffff047224 */ /* 0x000fcc00078e0002 */
[----:B------:R-:W0:Y:S02]  /*02f0*/  @!P0 LDC.64 R8, c[0x0][0x388] ;  /* 0x0000e200ff088b82 */ /* 0x000e240000000a00 */
[----:B0-----:R-:W-:Y:S01]  /*0300*/  @!P0 DMUL R4, R8, 8.98846567431157953865e+307 ;  /* 0x7fe0000008048828 */ /* 0x001fe20000000000 */
[----:B------:R-:W-:-:S05]  /*0310*/  IMAD.MOV.U32 R8, RZ, RZ, 0x1 ;  /* 0x00000001ff087424 */ /* 0x000fca00078e00ff */
[----:B------:R-:W0:Y:S02]  /*0320*/  MUFU.RCP64H R9, R5 ;  /* 0x0000000500097308 */ /* 0x000e240000001800 */
[----:B0-----:R-:W-:-:S08]  /*0330*/  DFMA R12, R8, -R4, 1 ;  /* 0x3ff00000080c742b */ /* 0x001fd00000000804 */
[----:B------:R-:W-:Y:S01]  /*0340*/  DFMA R14, R12, R12, R12 ;  /* 0x0000000c0c0e722b */ /* 0x000fe2000000000c */
[----:B------:R-:W-:Y:S01]  /*0350*/  LOP3.LUT R12, R3, 0x7ff00000, RZ, 0xc0, !PT ;  /* 0x7ff00000030c7812 */ /* 0x000fe200078ec0ff */
[----:B------:R-:W-:-:S03]  /*0360*/  IMAD.MOV.U32 R13, RZ, RZ, 0x1ca00000 ;  /* 0x1ca00000ff0d7424 */ /* 0x000fc600078e00ff */
[----:B------:R-:W-:Y:S01]  /*0370*/  ISETP.GE.U32.AND P1, PT, R11, R12, PT ;  /* 0x0000000c0b00720c */ /* 0x000fe20003f26070 */
[----:B------:R-:W-:Y:S02]  /*0380*/  IMAD.MOV.U32 R20, RZ, RZ, R12 ;  /* 0x000000ffff147224 */ /* 0x000fe400078e000c */
[----:B------:R-:W-:Y:S01]  /*0390*/  DFMA R16, R8, R14, R8 ;  /* 0x0000000e0810722b */ /* 0x000fe20000000008 */
[----:B------:R-:W-:Y:S01]  /*03a0*/  @!P0 LOP3.LUT R20, R5, 0x7ff00000, RZ, 0xc0, !PT ;  /* 0x7ff0000005148812 */ /* 0x000fe200078ec0ff */
[----:B------:R-:W-:Y:S01]  /*03b0*/  IMAD.MOV.U32 R8, RZ, RZ, R6 ;  /* 0x000000ffff087224 */ /* 0x000fe200078e0006 */
[----:B------:R-:W-:-:S03]  /*03c0*/  SEL R13, R13, 0x63400000, !P1 ;  /* 0x634000000d0d7807 */ /* 0x000fc60004800000 */
[----:B------:R-:W-:Y:S01]  /*03d0*/  VIADD R23, R20, 0xffffffff ;  /* 0xffffffff14177836 */ /* 0x000fe20000000000 */
[C-C-:B------:R-:W-:Y:S01]  /*03e0*/  @!P2 LOP3.LUT R14, R13.reuse, 0x80000000, R7.reuse, 0xf8, !PT ;  /* 0x800000000d0ea812 */ /* 0x140fe200078ef807 */
[----:B------:R-:W-:Y:S01]  /*03f0*/  DFMA R18, R16, -R4, 1 ;  /* 0x3ff000001012742b */ /* 0x000fe20000000804 */
[----:B------:R-:W-:Y:S02]  /*0400*/  LOP3.LUT R9, R13, 0x800fffff, R7, 0xf8, !PT ;  /* 0x800fffff0d097812 */ /* 0x000fe400078ef807 */
[----:B------:R-:W-:Y:S01]  /*0410*/  @!P2 LOP3.LUT R15, R14, 0x100000, RZ, 0xfc, !PT ;  /* 0x001000000e0fa812 */ /* 0x000fe200078efcff */
[----:B------:R-:W-:-:S06]  /*0420*/  @!P2 IMAD.MOV.U32 R14, RZ, RZ, RZ ;  /* 0x000000ffff0ea224 */ /* 0x000fcc00078e00ff */
[----:B------:R-:W-:Y:S02]  /*0430*/  @!P2 DFMA R8, R8, 2, -R14 ;  /* 0x400000000808a82b */ /* 0x000fe4000000080e */
[----:B------:R-:W-:-:S08]  /*0440*/  DFMA R14, R16, R18, R16 ;  /* 0x00000012100e722b */ /* 0x000fd00000000010 */
[----:B------:R-:W-:Y:S01]  /*0450*/  @!P2 LOP3.LUT R21, R9, 0x7ff00000, RZ, 0xc0, !PT ;  /* 0x7ff000000915a812 */ /* 0x000fe200078ec0ff */
[----:B------:R-:W-:-:S04]  /*0460*/  DMUL R16, R14, R8 ;  /* 0x000000080e107228 */ /* 0x000fc80000000000 */
[----:B------:R-:W-:-:S04]  /*0470*/  VIADD R22, R21, 0xffffffff ;  /* 0xffffffff15167836 */ /* 0x000fc80000000000 */
[----:B------:R-:W-:Y:S01]  /*0480*/  DFMA R18, R16, -R4, R8 ;  /* 0x800000041012722b */ /* 0x000fe20000000008 */
[----:B------:R-:W-:-:S04]  /*0490*/  ISETP.GT.U32.AND P0, PT, R22, 0x7feffffe, PT ;  /* 0x7feffffe1600780c */ /* 0x000fc80003f04070 */
[----:B------:R-:W-:-:S03]  /*04a0*/  ISETP.GT.U32.OR P0, PT, R23, 0x7feffffe, P0 ;  /* 0x7feffffe1700780c */ /* 0x000fc60000704470 */
[----:B------:R-:W-:-:S10]  /*04b0*/  DFMA R14, R14, R18, R16 ;  /* 0x000000120e0e722b */ /* 0x000fd40000000010 */
[----:B------:R-:W-:Y:S05]  /*04c0*/  @P0 BRA `(.L_x_35) ;  /* 0x0000000000600947 */ /* 0x000fea0003800000 */
[----:B------:R-:W-:Y:S01]  /*04d0*/  VIADDMNMX R11, R11, -R12, 0xb9600000, !PT ;  /* 0xb96000000b0b7446 */ /* 0x000fe2000780090c */
[----:B------:R-:W-:-:S03]  /*04e0*/  IMAD.MOV.U32 R6, RZ, RZ, RZ ;  /* 0x000000ffff067224 */ /* 0x000fc600078e00ff */
[----:B------:R-:W-:-:S05]  /*04f0*/  VIMNMX R2, PT, PT, R11, 0x46a00000, PT ;  /* 0x46a000000b027848 */ /* 0x000fca0003fe0100 */
        /* <DEDUP_REMOVED lines=21> */
.L_x_35:
[----:B------:R-:W-:-:S14]  /*0650*/  DSETP.NAN.AND P0, PT, R6, R6, PT ;  /* 0x000000060600722a */ /* 0x000fdc0003f08000 */
[----:B------:R-:W-:Y:S05]  /*0660*/  @P0 BRA `(.L_x_37) ;  /* 0x0000000000480947 */ /* 0x000fea0003800000 */
[----:B------:R-:W0:Y:S02]  /*0670*/  LDC.64 R4, c[0x0][0x388] ;  /* 0x0000e200ff047b82 */ /* 0x000e240000000a00 */
[----:B0-----:R-:W-:-:S14]  /*0680*/  DSETP.NAN.AND P0, PT, R4, R4, PT ;  /* 0x000000040400722a */ /* 0x001fdc0003f08000 */
        /* <DEDUP_REMOVED lines=13> */
.L_x_38:
[----:B------:R-:W-:Y:S01]  /*0760*/  LOP3.LUT R13, R3, 0x80000, RZ, 0xfc, !PT ;  /* 0x00080000030d7812 */ /* 0x000fe200078efcff */
[----:B------:R-:W-:Y:S01]  /*0770*/  IMAD.MOV.U32 R12, RZ, RZ, R2 ;  /* 0x000000ffff0c7224 */ /* 0x000fe200078e0002 */
[----:B------:R-:W-:Y:S06]  /*0780*/  BRA `(.L_x_36) ;  /* 0x0000000000087947 */ /* 0x000fec0003800000 */
.L_x_37:
[----:B------:R-:W-:Y:S01]  /*0790*/  LOP3.LUT R13, R7, 0x80000, RZ, 0xfc, !PT ;  /* 0x00080000070d7812 */ /* 0x000fe200078efcff */
[----:B------:R-:W-:-:S07]  /*07a0*/  IMAD.MOV.U32 R12, RZ, RZ, R6 ;  /* 0x000000ffff0c7224 */ /* 0x000fce00078e0006 */
.L_x_36:
[----:B------:R-:W-:Y:S05]  /*07b0*/  BSYNC.RECONVERGENT B1 ;  /* 0x0000000000017941 */ /* 0x000fea0003800200 */
.L_x_34:
[----:B------:R-:W-:Y:S02]  /*07c0*/  IMAD.MOV.U32 R11, RZ, RZ, 0x0 ;  /* 0x00000000ff0b7424 */ /* 0x000fe400078e00ff */
[----:B------:R-:W-:Y:S02]  /*07d0*/  IMAD.MOV.U32 R2, RZ, RZ, R12 ;  /* 0x000000ffff027224 */ /* 0x000fe400078e000c */
[----:B------:R-:W-:Y:S01]  /*07e0*/  IMAD.MOV.U32 R3, RZ, RZ, R13 ;  /* 0x000000ffff037224 */ /* 0x000fe200078e000d */
[----:B------:R-:W-:Y:S06]  /*07f0*/  RET.REL.NODEC R10 `(_Z5VfuncPddiS_) ;  /* 0xfffffff80a007950 */ /* 0x000fec0003c3ffff */
.L_x_39:
        /* <DEDUP_REMOVED lines=16> */
.L_x_47:


//--------------------- .text._Z19inject_mutations_5DPdiddddd --------------------------
	.section	.text._Z19inject_mutations_5DPdiddddd,"ax",@progbits
	.align	128
        .global         _Z19inject_mutations_5DPdiddddd
        .type           _Z19inject_mutations_5DPdiddddd,@function
        .size           _Z19inject_mutations_5DPdiddddd,(.L_x_57 - _Z19inject_mutations_5DPdiddddd)
        .other          _Z19inject_mutations_5DPdiddddd,@"STO_CUDA_ENTRY STV_DEFAULT"
_Z19inject_mutations_5DPdiddddd:
.text._Z19inject_mutations_5DPdiddddd:
[----:B------:R-:W-:Y:S08]  /*0000*/  LDC R1, c[0x0][0x37c] ;  /* 0x0000df00ff017b82 */ /* 0x000ff00000000800 */
[----:B------:R-:W0:Y:S01]  /*0010*/  LDC.64 R16, c[0x0][0x380] ;  /* 0x0000e000ff107b82 */ /* 0x000e220000000a00 */
[----:B------:R-:W0:Y:S01]  /*0020*/  LDCU.64 UR4, c[0x0][0x358] ;  /* 0x00006b00ff0477ac */ /* 0x000e220008000a00 */
[----:B------:R-:W1:Y:S06]  /*0030*/  LDCU.128 UR8, c[0x0][0x390] ;  /* 0x00007200ff0877ac */ /* 0x000e6c0008000c00 */
[----:B------:R-:W2:Y:S01]  /*0040*/  LDC R0, c[0x0][0x388] ;  /* 0x0000e200ff007b82 */ /* 0x000ea20000000800 */
[----:B------:R-:W3:Y:S07]  /*0050*/  LDCU.64 UR6, c[0x0][0x3b0] ;  /* 0x00007600ff0677ac */ /* 0x000eee0008000a00 */
[----:B------:R-:W2:Y:S01]  /*0060*/  LDC.64 R2, c[0x0][0x380] ;  /* 0x0000e000ff027b82 */ /* 0x000ea20000000a00 */
[----:B0-----:R-:W1:Y:S01]  /*0070*/  LDG.E.64 R4, desc[UR4][R16.64+0x8] ;  /* 0x0000080410047981 */ /* 0x001e62000c1e1b00 */
[----:B--2---:R-:W-:Y:S01]  /*0080*/  IMAD.WIDE R6, R0, 0x8, R2 ;  /* 0x0000000800067825 */ /* 0x004fe200078e0202 */
[----:B-1----:R-:W-:-:S07]  /*0090*/  DADD R4, R4, UR8 ;  /* 0x0000000804047e29 */ /* 0x002fce0008000000 */
[----:B------:R0:W-:Y:S04]  /*00a0*/  STG.E.64 desc[UR4][R16.64+0x8], R4 ;  /* 0x0000080410007986 */ /* 0x0001e8000c101b04 */
[----:B------:R-:W2:Y:S01]  /*00b0*/  LDG.E.64 R8, desc[UR4][R6.64] ;  /* 0x0000000406087981 */ /* 0x000ea2000c1e1b00 */
[----:B------:R-:W-:-:S04]  /*00c0*/  IMAD R15, R0, R0, RZ ;  /* 0x00000000000f7224 */ /* 0x000fc800078e02ff */
[C---:B------:R-:W-:Y:S01]  /*00d0*/  IMAD.WIDE.U32 R10, R15.reuse, 0x8, R2 ;  /* 0x000000080f0a7825 */ /* 0x040fe200078e0002 */
[----:B--2---:R-:W-:Y:S01]  /*00e0*/  DADD R8, R8, UR10 ;  /* 0x0000000a08087e29 */ /* 0x004fe20008000000 */
[----:B------:R-:W1:Y:S06]  /*00f0*/  LDCU.128 UR8, c[0x0][0x3a0] ;  /* 0x00007400ff0877ac */ /* 0x000e6c0008000c00 */
[----:B------:R2:W-:Y:S04]  /*0100*/  STG.E.64 desc[UR4][R6.64], R8 ;  /* 0x0000000806007986 */ /* 0x0005e8000c101b04 */
[----:B------:R-:W1:Y:S01]  /*0110*/  LDG.E.64 R12, desc[UR4][R10.64] ;  /* 0x000000040a0c7981 */ /* 0x000e62000c1e1b00 */
[----:B------:R-:W-:-:S04]  /*0120*/  IMAD R19, R15, R0, RZ ;  /* 0x000000000f137224 */ /* 0x000fc800078e02ff */
[----:B------:R-:W-:Y:S01]  /*0130*/  IMAD.WIDE R14, R19, 0x8, R2 ;  /* 0x00000008130e7825 */ /* 0x000fe200078e0202 */
[----:B-1----:R-:W-:-:S07]  /*0140*/  DADD R12, R12, UR8 ;  /* 0x000000080c0c7e29 */ /* 0x002fce0008000000 */
[----:B------:R-:W-:Y:S04]  /*0150*/  STG.E.64 desc[UR4][R10.64], R12 ;  /* 0x0000000c0a007986 */ /* 0x000fe8000c101b04 */
[----:B0-----:R-:W4:Y:S01]  /*0160*/  LDG.E.64 R4, desc[UR4][R14.64] ;  /* 0x000000040e047981 */ /* 0x001f22000c1e1b00 */
[----:B------:R-:W-:-:S04]  /*0170*/  IMAD R19, R19, R0, RZ ;  /* 0x0000000013137224 */ /* 0x000fc800078e02ff */
[----:B------:R-:W-:Y:S01]  /*0180*/  IMAD.WIDE R2, R19, 0x8, R2 ;  /* 0x0000000813027825 */ /* 0x000fe200078e0202 */
[----:B----4-:R-:W-:-:S07]  /*0190*/  DADD R4, R4, UR10 ;  /* 0x0000000a04047e29 */ /* 0x010fce0008000000 */
[----:B------:R-:W-:Y:S04]  /*01a0*/  STG.E.64 desc[UR4][R14.64], R4 ;  /* 0x000000040e007986 */ /* 0x000fe8000c101b04 */
[----:B--2---:R-:W3:Y:S02]  /*01b0*/  LDG.E.64 R6, desc[UR4][R2.64] ;  /* 0x0000000402067981 */ /* 0x004ee4000c1e1b00 */
[----:B---3--:R-:W-:-:S07]  /*01c0*/  DADD R6, R6, UR6 ;  /* 0x0000000606067e29 */ /* 0x008fce0008000000 */
[----:B------:R-:W-:Y:S01]  /*01d0*/  STG.E.64 desc[UR4][R2.64], R6 ;  /* 0x0000000602007986 */ /* 0x000fe2000c101b04 */
[----:B------:R-:W-:Y:S05]  /*01e0*/  EXIT ;  /* 0x000000000000794d */ /* 0x000fea0003800000 */
.L_x_40:
        /* <DEDUP_REMOVED lines=9> */
.L_x_57:


//--------------------- .text._Z19inject_mutations_4DPdidddd --------------------------
	.section	.text._Z19inject_mutations_4DPdidddd,"ax",@progbits
	.align	128
        .global         _Z19inject_mutations_4DPdidddd
        .type           _Z19inject_mutations_4DPdidddd,@function
        .size           _Z19inject_mutations_4DPdidddd,(.L_x_58 - _Z19inject_mutations_4DPdidddd)
        .other          _Z19inject_mutations_4DPdidddd,@"STO_CUDA_ENTRY STV_DEFAULT"
_Z19inject_mutations_4DPdidddd:
.text._Z19inject_mutations_4DPdidddd:
[----:B------:R-:W-:Y:S08]  /*0000*/  LDC R1, c[0x0][0x37c] ;  /* 0x0000df00ff017b82 */ /* 0x000ff00000000800 */
[----:B------:R-:W0:Y:S01]  /*0010*/  LDC.64 R14, c[0x0][0x380] ;  /* 0x0000e000ff0e7b82 */ /* 0x000e220000000a00 */
[----:B------:R-:W0:Y:S01]  /*0020*/  LDCU.64 UR4, c[0x0][0x358] ;  /* 0x00006b00ff0477ac */ /* 0x000e220008000a00 */
[----:B------:R-:W1:Y:S06]  /*0030*/  LDCU.128 UR8, c[0x0][0x390] ;  /* 0x00007200ff0877ac */ /* 0x000e6c0008000c00 */
[----:B------:R-:W2:Y:S08]  /*0040*/  LDC R0, c[0x0][0x388] ;  /* 0x0000e200ff007b82 */ /* 0x000eb00000000800 */
        /* <DEDUP_REMOVED lines=10> */
[----:B------:R-:W-:Y:S04]  /*00f0*/  STG.E.64 desc[UR4][R4.64], R6 ;  /* 0x0000000604007986 */ /* 0x000fe8000c101b04 */
[----:B------:R-:W1:Y:S01]  /*0100*/  LDG.E.64 R10, desc[UR4][R8.64] ;  /* 0x00000004080a7981 */ /* 0x000e62000c1e1b00 */
[----:B------:R-:W-:-:S04]  /*0110*/  IMAD R17, R17, R0, RZ ;  /* 0x0000000011117224 */ /* 0x000fc800078e02ff */
[----:B------:R-:W-:Y:S01]  /*0120*/  IMAD.WIDE R12, R17, 0x8, R12 ;  /* 0x00000008110c7825 */ /* 0x000fe200078e020c */
[----:B-1----:R-:W-:-:S07]  /*0130*/  DADD R10, R10, UR8 ;  /* 0x000000080a0a7e29 */ /* 0x002fce0008000000 */
[----:B------:R-:W-:Y:S04]  /*0140*/  STG.E.64 desc[UR4][R8.64], R10 ;  /* 0x0000000a08007986 */ /* 0x000fe8000c101b04 */
[----:B0-----:R-:W2:Y:S02]  /*0150*/  LDG.E.64 R2, desc[UR4][R12.64] ;  /* 0x000000040c027981 */ /* 0x001ea4000c1e1b00 */
[----:B--2---:R-:W-:-:S07]  /*0160*/  DADD R2, R2, UR10 ;  /* 0x0000000a02027e29 */ /* 0x004fce0008000000 */
[----:B------:R-:W-:Y:S01]  /*0170*/  STG.E.64 desc[UR4][R12.64], R2 ;  /* 0x000000020c007986 */ /* 0x000fe2000c101b04 */
[----:B------:R-:W-:Y:S05]  /*0180*/  EXIT ;  /* 0x000000000000794d */ /* 0x000fea0003800000 */
.L_x_41:
        /* <DEDUP_REMOVED lines=15> */
.L_x_58:


//--------------------- .text._Z19inject_mutations_3DPdiddd --------------------------
	.section	.text._Z19inject_mutations_3DPdiddd,"ax",@progbits
	.align	128
        .global         _Z19inject_mutations_3DPdiddd
        .type           _Z19inject_mutations_3DPdiddd,@function
        .size           _Z19inject_mutations_3DPdiddd,(.L_x_59 - _Z19inject_mutations_3DPdiddd)
        .other          _Z19inject_mutations_3DPdiddd,@"STO_CUDA_ENTRY STV_DEFAULT"
_Z19inject_mutations_3DPdiddd:
.text._Z19inject_mutations_3DPdiddd:
        /* <DEDUP_REMOVED lines=10> */
[----:B------:R-:W-:Y:S04]  /*00a0*/  STG.E.64 desc[UR4][R12.64+0x8], R2 ;  /* 0x000008020c007986 */ /* 0x000fe8000c101b04 */
[----:B------:R-:W2:Y:S01]  /*00b0*/  LDG.E.64 R6, desc[UR4][R4.64] ;  /* 0x0000000404067981 */ /* 0x000ea2000c1e1b00 */
[----:B------:R-:W-:-:S04]  /*00c0*/  IMAD R11, R11, R11, RZ ;  /* 0x0000000b0b0b7224 */ /* 0x000fc800078e02ff */
[----:B------:R-:W-:Y:S01]  /*00d0*/  IMAD.WIDE.U32 R8, R11, 0x8, R8 ;  /* 0x000000080b087825 */ /* 0x000fe200078e0008 */
[----:B--2---:R-:W-:-:S07]  /*00e0*/  DADD R6, R6, UR10 ;  /* 0x0000000a06067e29 */ /* 0x004fce0008000000 */
[----:B------:R-:W-:Y:S04]  /*00f0*/  STG.E.64 desc[UR4][R4.64], R6 ;  /* 0x0000000604007986 */ /* 0x000fe8000c101b04 */
[----:B------:R-:W3:Y:S02]  /*0100*/  LDG.E.64 R10, desc[UR4][R8.64] ;  /* 0x00000004080a7981 */ /* 0x000ee4000c1e1b00 */
[----:B---3--:R-:W-:-:S07]  /*0110*/  DADD R10, R10, UR6 ;  /* 0x000000060a0a7e29 */ /* 0x008fce0008000000 */
[----:B------:R-:W-:Y:S01]  /*0120*/  STG.E.64 desc[UR4][R8.64], R10 ;  /* 0x0000000a08007986 */ /* 0x000fe2000c101b04 */
[----:B------:R-:W-:Y:S05]  /*0130*/  EXIT ;  /* 0x000000000000794d */ /* 0x000fea0003800000 */
.L_x_42:
        /* <DEDUP_REMOVED lines=12> */
.L_x_59:


//--------------------- .text._Z19inject_mutations_2DPdidd --------------------------
	.section	.text._Z19inject_mutations_2DPdidd,"ax",@progbits
	.align	128
        .global         _Z19inject_mutations_2DPdidd
        .type           _Z19inject_mutations_2DPdidd,@function
        .size           _Z19inject_mutations_2DPdidd,(.L_x_60 - _Z19inject_mutations_2DPdidd)
        .other          _Z19inject_mutations_2DPdidd,@"STO_CUDA_ENTRY STV_DEFAULT"
_Z19inject_mutations_2DPdidd:
.text._Z19inject_mutations_2DPdidd:
        /* <DEDUP_REMOVED lines=9> */
[----:B------:R-:W-:Y:S04]  /*0090*/  STG.E.64 desc[UR4][R8.64+0x8], R2 ;  /* 0x0000080208007986 */ /* 0x000fe8000c101b04 */
[----:B------:R-:W2:Y:S02]  /*00a0*/  LDG.E.64 R6, desc[UR4][R4.64] ;  /* 0x0000000404067981 */ /* 0x000ea4000c1e1b00 */
[----:B--2---:R-:W-:-:S07]  /*00b0*/  DADD R6, R6, UR10 ;  /* 0x0000000a06067e29 */ /* 0x004fce0008000000 */
[----:B------:R-:W-:Y:S01]  /*00c0*/  STG.E.64 desc[UR4][R4.64], R6 ;  /* 0x0000000604007986 */ /* 0x000fe2000c101b04 */
[----:B------:R-:W-:Y:S05]  /*00d0*/  EXIT ;  /* 0x000000000000794d */ /* 0x000fea0003800000 */
.L_x_43:
        /* <DEDUP_REMOVED lines=10> */
.L_x_60:


//--------------------- .nv.shared.reserved.0     --------------------------
	.section	.nv.shared.reserved.0,"aw",@nobits
	.weak		__nv_reservedSMEM_offset_0_alias
	.size		__nv_reservedSMEM_offset_0_alias, 0, 64
	.other		__nv_reservedSMEM_offset_0_alias,@"STO_CUDA_RESERVED_SHARED STV_DEFAULT"
__nv_reservedSMEM_offset_0_alias:
	.zero		0
	.zero		64


//--------------------- .nv.constant0._Z15compute_bc_nobcPdS_S_S_diiS_S_ --------------------------
	.section	.nv.constant0._Z15compute_bc_nobcPdS_S_S_diiS_S_,"a",@progbits
	.sectionflags	@""
	.align	4
.nv.constant0._Z15compute_bc_nobcPdS_S_S_diiS_S_:
	.zero		960


//--------------------- .nv.constant0._Z15compute_ab_nobcPdS_S_S_diiS_S_ --------------------------
	.section	.nv.constant0._Z15compute_ab_nobcPdS_S_S_diiS_S_,"a",@progbits
	.sectionflags	@""
	.align	4
.nv.constant0._Z15compute_ab_nobcPdS_S_S_diiS_S_:
	.zero		960


//--------------------- .nv.constant0._Z10include_bcPddddiiS_ --------------------------
	.section	.nv.constant0._Z10include_bcPddddiiS_,"a",@progbits
	.sectionflags	@""
	.align	4
.nv.constant0._Z10include_bcPddddiiS_:
	.zero		944


//--------------------- .nv.constant0._Z3cx0Pdii  --------------------------
	.section	.nv.constant0._Z3cx0Pdii,"a",@progbits
	.sectionflags	@""
	.align	4
.nv.constant0._Z3cx0Pdii:
	.zero		912


//--------------------- .nv.constant0._Z7Mfunc5DPdS_S_S_S_ddddddiiiiiS_ --------------------------
	.section	.nv.constant0._Z7Mfunc5DPdS_S_S_S_ddddddiiiiiS_,"a",@progbits
	.sectionflags	@""
	.align	4
.nv.constant0._Z7Mfunc5DPdS_S_S_S_ddddddiiiiiS_:
	.zero		1016


//--------------------- .nv.constant0._Z7Mfunc4DPdS_S_S_dddddiiiiS_ --------------------------
	.section	.nv.constant0._Z7Mfunc4DPdS_S_S_dddddiiiiS_,"a",@progbits
	.sectionflags	@""
	.align	4
.nv.constant0._Z7Mfunc4DPdS_S_S_dddddiiiiS_:
	.zero		992


//--------------------- .nv.constant0._Z7Mfunc3DPdS_S_ddddiiiS_ --------------------------
	.section	.nv.constant0._Z7Mfunc3DPdS_S_ddddiiiS_,"a",@progbits
	.sectionflags	@""
	.align	4
.nv.constant0._Z7Mfunc3DPdS_S_ddddiiiS_:
	.zero		976


//--------------------- .nv.constant0._Z7Mfunc2DPdS_dddiiS_ --------------------------
	.section	.nv.constant0._Z7Mfunc2DPdS_dddiiS_,"a",@progbits
	.sectionflags	@""
	.align	4
.nv.constant0._Z7Mfunc2DPdS_dddiiS_:
	.zero		952


//--------------------- .nv.constant0._Z5VfuncPddiS_ --------------------------
	.section	.nv.constant0._Z5VfuncPddiS_,"a",@progbits
	.sectionflags	@""
	.align	4
.nv.constant0._Z5VfuncPddiS_:
	.zero		928


//--------------------- .nv.constant0._Z19inject_mutations_5DPdiddddd --------------------------
	.section	.nv.constant0._Z19inject_mutations_5DPdiddddd,"a",@progbits
	.sectionflags	@""
	.align	4
.nv.constant0._Z19inject_mutations_5DPdiddddd:
	.zero		952


//--------------------- .nv.constant0._Z19inject_mutations_4DPdidddd --------------------------
	.section	.nv.constant0._Z19inject_mutations_4DPdidddd,"a",@progbits
	.sectionflags	@""
	.align	4
.nv.constant0._Z19inject_mutations_4DPdidddd:
	.zero		944


//--------------------- .nv.constant0._Z19inject_mutations_3DPdiddd --------------------------
	.section	.nv.constant0._Z19inject_mutations_3DPdiddd,"a",@progbits
	.sectionflags	@""
	.align	4
.nv.constant0._Z19inject_mutations_3DPdiddd:
	.zero		936


//--------------------- .nv.constant0._Z19inject_mutations_2DPdidd --------------------------
	.section	.nv.constant0._Z19inject_mutations_2DPdidd,"a",@progbits
	.sectionflags	@""
	.align	4
.nv.constant0._Z19inject_mutations_2DPdidd:
	.zero		928


//--------------------- SYMBOLS --------------------------

	.type		.nv.reservedSmem.offset0,@object
	.size		.nv.reservedSmem.offset0,0x4
